def attn_fwd(
    Q,
    K,
    V,
    Out,
    Lse,
    sm_scale,
    stride_qz,
    stride_qh,
    stride_qm,
    stride_qk,
    stride_kz,
    stride_kh,
    stride_kn,
    stride_kk,
    stride_vz,
    stride_vh,
    stride_vn,
    stride_vk,
    stride_oz,
    stride_oh,
    stride_om,
    stride_ok,
    seqlen_q,
    seqlen_k,
    BLOCK_M: tl.constexpr,
    BLOCK_N: tl.constexpr,
    HEAD_DIM: tl.constexpr,
    CAUSAL: tl.constexpr,
):
    start_m = tl.program_id(0)
    off_hz = tl.program_id(1)
    q_off = off_hz * stride_qh
    k_off = off_hz * stride_kh
    v_off = off_hz * stride_vh
    offs_m = start_m * BLOCK_M + tl.arange(0, BLOCK_M)
    offs_d = tl.arange(0, HEAD_DIM)
    offs_n = tl.arange(0, BLOCK_N)
    q_ptrs = Q + q_off + offs_m[:, None] * stride_qm + offs_d[None, :] * stride_qk
    k_ptrs = K + k_off + offs_d[:, None] * stride_kk + offs_n[None, :] * stride_kn
    v_ptrs = V + v_off + offs_n[:, None] * stride_vn + offs_d[None, :] * stride_vk
    m_i = tl.full([BLOCK_M], float("-inf"), dtype=tl.float32)
    l_i = tl.zeros([BLOCK_M], dtype=tl.float32) + 1.0
    acc = tl.zeros([BLOCK_M, HEAD_DIM], dtype=tl.float32)
    q = tl.load(q_ptrs)
    acc, l_i, m_i = _attn_fwd_inner(
        acc,
        l_i,
        m_i,
        q,
        k_ptrs,
        v_ptrs,
        sm_scale,
        stride_kn,
        stride_vn,
        start_m,
        seqlen_k,
        BLOCK_M,
        BLOCK_N,
        HEAD_DIM,
        CAUSAL,
    )
    acc = acc / l_i[:, None]
    lse = m_i + tl.math.log2(l_i) / 1.4426950408889634
    o_ptrs = (
        Out
        + off_hz * stride_oh
        + offs_m[:, None] * stride_om
        + offs_d[None, :] * stride_ok
    )
    tl.store(o_ptrs, acc.to(Out.dtype.element_ty))
    tl.store(Lse + off_hz * seqlen_q + offs_m, lse)

# config = {"BLOCK_M": 128, "BLOCK_N": 128, "HEAD_DIM": 16, "arch": "sm_90", "causal": true, "dtype": "fp16", "num_stages": 2, "num_warps": 4}
# arch = sm_90


// ===== COMPILED SASS (sm_90a) =====

	.target	sm_90a

	.elftype	@"ET_EXEC"


//--------------------- .note.nv.tkinfo           --------------------------
	.section	.note.nv.tkinfo,"",@"SHT_NOTE"
	.sectionflags	@"SHF_NOTE_NV_TKINFO"
	.tkinfo
        /*0018*/ 	.word	0x00000002
        /*0030*/ 	.string	""
        /*0030*/ 	.string	"ptxas"
        /*0030*/ 	.string	"Cuda compilation tools, release 13.0, V13.0.88"
        /*0030*/ 	.string	"Build cuda_13.0.r13.0/compiler.36424714_0"
        /*0030*/ 	.string	"-v  -suppress-debug-info  -lineinfo  -arch sm_90a "



//--------------------- .note.nv.cuinfo           --------------------------
	.section	.note.nv.cuinfo,"",@"SHT_NOTE"
	.sectionflags	@"SHF_NOTE_NV_CUINFO"
        /*0018*/ 	.short	0x0002
        /*001a*/ 	.short	0x005a
        /*001c*/ 	.short	0x0082
	.zero		2


//--------------------- .nv.info                  --------------------------
	.section	.nv.info,"",@"SHT_CUDA_INFO"
	.align	4


	//----- nvinfo : EIATTR_REGCOUNT
	.align		4
        /*0000*/ 	.byte	0x04, 0x2f
        /*0002*/ 	.short	(.L_2 - .L_1)
	.align		4
.L_1:
        /*0004*/ 	.word	index@(attn_fwd)
        /*0008*/ 	.word	0x000000ff


	//----- nvinfo : EIATTR_FRAME_SIZE
	.align		4
.L_2:
        /*000c*/ 	.byte	0x04, 0x11
        /*000e*/ 	.short	(.L_4 - .L_3)
	.align		4
.L_3:
        /*0010*/ 	.word	index@(attn_fwd)
        /*0014*/ 	.word	0x00000030


	//----- nvinfo : EIATTR_MIN_STACK_SIZE
	.align		4
.L_4:
        /*0018*/ 	.byte	0x04, 0x12
        /*001a*/ 	.short	(.L_6 - .L_5)
	.align		4
.L_5:
        /*001c*/ 	.word	index@(attn_fwd)
        /*0020*/ 	.word	0x00000030
.L_6:


//--------------------- .nv.compat                --------------------------
	.section	.nv.compat,"",@"SHT_CUDA_COMPAT_INFO"
	.align	4
        /*0000*/ 	.byte	0x02, 0x09, 0x01, 0x00, 0x02, 0x02, 0x04, 0x00, 0x02, 0x05, 0x05, 0x00, 0x03, 0x07, 0x01, 0x01
        /*0010*/ 	.byte	0x02, 0x03, 0x00, 0x00, 0x02, 0x06, 0x01, 0x00, 0x04, 0x0b, 0x08, 0x00, 0x00, 0x00, 0x00, 0x00
        /*0020*/ 	.byte	0x00, 0x00, 0x00, 0x00


//--------------------- .nv.info.attn_fwd         --------------------------
	.section	.nv.info.attn_fwd,"",@"SHT_CUDA_INFO"
	.sectionflags	@""
	.align	4


	//----- nvinfo : EIATTR_CUDA_API_VERSION
	.align		4
        /*0000*/ 	.byte	0x04, 0x37
        /*0002*/ 	.short	(.L_8 - .L_7)
.L_7:
        /*0004*/ 	.word	0x00000082


	//----- nvinfo : EIATTR_KPARAM_INFO
	.align		4
.L_8:
        /*0008*/ 	.byte	0x04, 0x17
        /*000a*/ 	.short	(.L_10 - .L_9)
.L_9:
        /*000c*/ 	.word	0x00000000
        /*0010*/ 	.short	0x0019
        /*0012*/ 	.short	0x0080
        /*0014*/ 	.byte	0x00, 0xf4, 0x21, 0x00


	//----- nvinfo : EIATTR_KPARAM_INFO
	.align		4
.L_10:
        /*0018*/ 	.byte	0x04, 0x17
        /*001a*/ 	.short	(.L_12 - .L_11)
.L_11:
        /*001c*/ 	.word	0x00000000
        /*0020*/ 	.short	0x0018
        /*0022*/ 	.short	0x0078
        /*0024*/ 	.byte	0x00, 0xf4, 0x21, 0x00


	//----- nvinfo : EIATTR_KPARAM_INFO
	.align		4
.L_12:
        /*0028*/ 	.byte	0x04, 0x17
        /*002a*/ 	.short	(.L_14 - .L_13)
.L_13:
        /*002c*/ 	.word	0x00000000
        /*0030*/ 	.short	0x0017
        /*0032*/ 	.short	0x0070
        /*0034*/ 	.byte	0x00, 0xf0, 0x11, 0x00


	//----- nvinfo : EIATTR_KPARAM_INFO
	.align		4
.L_14:
        /*0038*/ 	.byte	0x04, 0x17
        /*003a*/ 	.short	(.L_16 - .L_15)
.L_15:
        /*003c*/ 	.word	0x00000000
        /*0040*/ 	.short	0x0016
        /*0042*/ 	.short	0x006c
        /*0044*/ 	.byte	0x00, 0xf0, 0x11, 0x00


	//----- nvinfo : EIATTR_KPARAM_INFO
	.align		4
.L_16:
        /*0048*/ 	.byte	0x04, 0x17
        /*004a*/ 	.short	(.L_18 - .L_17)
.L_17:
        /*004c*/ 	.word	0x00000000
        /*0050*/ 	.short	0x0015
        /*0052*/ 	.short	0x0068
        /*0054*/ 	.byte	0x00, 0xf0, 0x11, 0x00


	//----- nvinfo : EIATTR_KPARAM_INFO
	.align		4
.L_18:
        /*0058*/ 	.byte	0x04, 0x17
        /*005a*/ 	.short	(.L_20 - .L_19)
.L_19:
        /*005c*/ 	.word	0x00000000
        /*0060*/ 	.short	0x0014
        /*0062*/ 	.short	0x0064
        /*0064*/ 	.byte	0x00, 0xf0, 0x11, 0x00


	//----- nvinfo : EIATTR_KPARAM_INFO
	.align		4
.L_20:
        /*0068*/ 	.byte	0x04, 0x17
        /*006a*/ 	.short	(.L_22 - .L_21)
.L_21:
        /*006c*/ 	.word	0x00000000
        /*0070*/ 	.short	0x0013
        /*0072*/ 	.short	0x0060
        /*0074*/ 	.byte	0x00, 0xf0, 0x11, 0x00


	//----- nvinfo : EIATTR_KPARAM_INFO
	.align		4
.L_22:
        /*0078*/ 	.byte	0x04, 0x17
        /*007a*/ 	.short	(.L_24 - .L_23)
.L_23:
        /*007c*/ 	.word	0x00000000
        /*0080*/ 	.short	0x0012
        /*0082*/ 	.short	0x005c
        /*0084*/ 	.byte	0x00, 0xf0, 0x11, 0x00


	//----- nvinfo : EIATTR_KPARAM_INFO
	.align		4
.L_24:
        /*0088*/ 	.byte	0x04, 0x17
        /*008a*/ 	.short	(.L_26 - .L_25)
.L_25:
        /*008c*/ 	.word	0x00000000
        /*0090*/ 	.short	0x0011
        /*0092*/ 	.short	0x0058
        /*0094*/ 	.byte	0x00, 0xf0, 0x11, 0x00


	//----- nvinfo : EIATTR_KPARAM_INFO
	.align		4
.L_26:
        /*0098*/ 	.byte	0x04, 0x17
        /*009a*/ 	.short	(.L_28 - .L_27)
.L_27:
        /*009c*/ 	.word	0x00000000
        /*00a0*/ 	.short	0x0010
        /*00a2*/ 	.short	0x0054
        /*00a4*/ 	.byte	0x00, 0xf0, 0x11, 0x00


	//----- nvinfo : EIATTR_KPARAM_INFO
	.align		4
.L_28:
        /*00a8*/ 	.byte	0x04, 0x17
        /*00aa*/ 	.short	(.L_30 - .L_29)
.L_29:
        /*00ac*/ 	.word	0x00000000
        /*00b0*/ 	.short	0x000f
        /*00b2*/ 	.short	0x0050
        /*00b4*/ 	.byte	0x00, 0xf0, 0x11, 0x00


	//----- nvinfo : EIATTR_KPARAM_INFO
	.align		4
.L_30:
        /*00b8*/ 	.byte	0x04, 0x17
        /*00ba*/ 	.short	(.L_32 - .L_31)
.L_31:
        /*00bc*/ 	.word	0x00000000
        /*00c0*/ 	.short	0x000e
        /*00c2*/ 	.short	0x004c
        /*00c4*/ 	.byte	0x00, 0xf0, 0x11, 0x00


	//----- nvinfo : EIATTR_KPARAM_INFO
	.align		4
.L_32:
        /*00c8*/ 	.byte	0x04, 0x17
        /*00ca*/ 	.short	(.L_34 - .L_33)
.L_33:
        /*00cc*/ 	.word	0x00000000
        /*00d0*/ 	.short	0x000d
        /*00d2*/ 	.short	0x0048
        /*00d4*/ 	.byte	0x00, 0xf0, 0x11, 0x00


	//----- nvinfo : EIATTR_KPARAM_INFO
	.align		4
.L_34:
        /*00d8*/ 	.byte	0x04, 0x17
        /*00da*/ 	.short	(.L_36 - .L_35)
.L_35:
        /*00dc*/ 	.word	0x00000000
        /*00e0*/ 	.short	0x000c
        /*00e2*/ 	.short	0x0044
        /*00e4*/ 	.byte	0x00, 0xf0, 0x11, 0x00


	//----- nvinfo : EIATTR_KPARAM_INFO
	.align		4
.L_36:
        /*00e8*/ 	.byte	0x04, 0x17
        /*00ea*/ 	.short	(.L_38 - .L_37)
.L_37:
        /*00ec*/ 	.word	0x00000000
        /*00f0*/ 	.short	0x000b
        /*00f2*/ 	.short	0x0040
        /*00f4*/ 	.byte	0x00, 0xf0, 0x11, 0x00


	//----- nvinfo : EIATTR_KPARAM_INFO
	.align		4
.L_38:
        /*00f8*/ 	.byte	0x04, 0x17
        /*00fa*/ 	.short	(.L_40 - .L_39)
.L_39:
        /*00fc*/ 	.word	0x00000000
        /*0100*/ 	.short	0x000a
        /*0102*/ 	.short	0x003c
        /*0104*/ 	.byte	0x00, 0xf0, 0x11, 0x00


	//----- nvinfo : EIATTR_KPARAM_INFO
	.align		4
.L_40:
        /*0108*/ 	.byte	0x04, 0x17
        /*010a*/ 	.short	(.L_42 - .L_41)
.L_41:
        /*010c*/ 	.word	0x00000000
        /*0110*/ 	.short	0x0009
        /*0112*/ 	.short	0x0038
        /*0114*/ 	.byte	0x00, 0xf0, 0x11, 0x00


	//----- nvinfo : EIATTR_KPARAM_INFO
	.align		4
.L_42:
        /*0118*/ 	.byte	0x04, 0x17
        /*011a*/ 	.short	(.L_44 - .L_43)
.L_43:
        /*011c*/ 	.word	0x00000000
        /*0120*/ 	.short	0x0008
        /*0122*/ 	.short	0x0034
        /*0124*/ 	.byte	0x00, 0xf0, 0x11, 0x00


	//----- nvinfo : EIATTR_KPARAM_INFO
	.align		4
.L_44:
        /*0128*/ 	.byte	0x04, 0x17
        /*012a*/ 	.short	(.L_46 - .L_45)
.L_45:
        /*012c*/ 	.word	0x00000000
        /*0130*/ 	.short	0x0007
        /*0132*/ 	.short	0x0030
        /*0134*/ 	.byte	0x00, 0xf0, 0x11, 0x00


	//----- nvinfo : EIATTR_KPARAM_INFO
	.align		4
.L_46:
        /*0138*/ 	.byte	0x04, 0x17
        /*013a*/ 	.short	(.L_48 - .L_47)
.L_47:
        /*013c*/ 	.word	0x00000000
        /*0140*/ 	.short	0x0006
        /*0142*/ 	.short	0x002c
        /*0144*/ 	.byte	0x00, 0xf0, 0x11, 0x00


	//----- nvinfo : EIATTR_KPARAM_INFO
	.align		4
.L_48:
        /*0148*/ 	.byte	0x04, 0x17
        /*014a*/ 	.short	(.L_50 - .L_49)
.L_49:
        /*014c*/ 	.word	0x00000000
        /*0150*/ 	.short	0x0005
        /*0152*/ 	.short	0x0028
        /*0154*/ 	.byte	0x00, 0xf0, 0x11, 0x00


	//----- nvinfo : EIATTR_KPARAM_INFO
	.align		4
.L_50:
        /*0158*/ 	.byte	0x04, 0x17
        /*015a*/ 	.short	(.L_52 - .L_51)
.L_51:
        /*015c*/ 	.word	0x00000000
        /*0160*/ 	.short	0x0004
        /*0162*/ 	.short	0x0020
        /*0164*/ 	.byte	0x00, 0xf4, 0x21, 0x00


	//----- nvinfo : EIATTR_KPARAM_INFO
	.align		4
.L_52:
        /*0168*/ 	.byte	0x04, 0x17
        /*016a*/ 	.short	(.L_54 - .L_53)
.L_53:
        /*016c*/ 	.word	0x00000000
        /*0170*/ 	.short	0x0003
        /*0172*/ 	.short	0x0018
        /*0174*/ 	.byte	0x00, 0xf4, 0x21, 0x00


	//----- nvinfo : EIATTR_KPARAM_INFO
	.align		4
.L_54:
        /*0178*/ 	.byte	0x04, 0x17
        /*017a*/ 	.short	(.L_56 - .L_55)
.L_55:
        /*017c*/ 	.word	0x00000000
        /*0180*/ 	.short	0x0002
        /*0182*/ 	.short	0x0010
        /*0184*/ 	.byte	0x00, 0xf4, 0x21, 0x00


	//----- nvinfo : EIATTR_KPARAM_INFO
	.align		4
.L_56:
        /*0188*/ 	.byte	0x04, 0x17
        /*018a*/ 	.short	(.L_58 - .L_57)
.L_57:
        /*018c*/ 	.word	0x00000000
        /*0190*/ 	.short	0x0001
        /*0192*/ 	.short	0x0008
        /*0194*/ 	.byte	0x00, 0xf4, 0x21, 0x00


	//----- nvinfo : EIATTR_KPARAM_INFO
	.align		4
.L_58:
        /*0198*/ 	.byte	0x04, 0x17
        /*019a*/ 	.short	(.L_60 - .L_59)
.L_59:
        /*019c*/ 	.word	0x00000000
        /*01a0*/ 	.short	0x0000
        /*01a2*/ 	.short	0x0000
        /*01a4*/ 	.byte	0x00, 0xf4, 0x21, 0x00


	//----- nvinfo : EIATTR_SPARSE_MMA_MASK
	.align		4
.L_60:
        /*01a8*/ 	.byte	0x03, 0x50
        /*01aa*/ 	.short	0x0000


	//----- nvinfo : EIATTR_MAXREG_COUNT
	.align		4
        /*01ac*/ 	.byte	0x03, 0x1b
        /*01ae*/ 	.short	0x00ff


	//----- nvinfo : EIATTR_NUM_BARRIERS
	.align		4
        /*01b0*/ 	.byte	0x02, 0x4c
        /*01b2*/ 	.byte	0x01
	.zero		1


	//----- nvinfo : EIATTR_ANNOTATIONS
	.align		4
        /*01b4*/ 	.byte	0x04, 0x55
        /*01b6*/ 	.short	(.L_62 - .L_61)


	//   ....[0]....
.L_61:
        /*01b8*/ 	.word	0x00000001
        /*01bc*/ 	.byte	0x90, 0x0c, 0x00, 0x00, 0x01, 0x00, 0x00, 0x00, 0xd0, 0x0c, 0x00, 0x00, 0x01, 0x00, 0x00, 0x00
        /*01cc*/ 	.byte	0x10, 0x0d, 0x00, 0x00, 0x01, 0x00, 0x00, 0x00, 0xa0, 0x10, 0x00, 0x00, 0x01, 0x00, 0x00, 0x00
        /*01dc*/ 	.byte	0x00, 0x11, 0x00, 0x00, 0x01, 0x00, 0x00, 0x00, 0x40, 0x11, 0x00, 0x00, 0x01, 0x00, 0x00, 0x00
        /*01ec*/ 	.byte	0xd0, 0x14, 0x00, 0x00, 0x01, 0x00, 0x00, 0x00, 0xe0, 0x14, 0x00, 0x00, 0x01, 0x00, 0x00, 0x00
        /*01fc*/ 	.byte	0xf0, 0x14, 0x00, 0x00, 0x01, 0x00, 0x00, 0x00, 0x00, 0x15, 0x00, 0x00, 0x01, 0x00, 0x00, 0x00
        /*020c*/ 	.byte	0x10, 0x15, 0x00, 0x00, 0x01, 0x00, 0x00, 0x00, 0x20, 0x15, 0x00, 0x00


	//----- nvinfo : EIATTR_MERCURY_ISA_VERSION
	.align		4
.L_62:
        /*0218*/ 	.byte	0x03, 0x5f
        /*021a*/ 	.short	0x0101


	//----- nvinfo : EIATTR_COOP_GROUP_MASK_REGIDS
	.align		4
        /*021c*/ 	.byte	0x04, 0x29
        /*021e*/ 	.short	(.L_64 - .L_63)


	//   ....[0]....
.L_63:
        /*0220*/ 	.word	0xffffffff


	//   ....[1]....
        /*0224*/ 	.word	0xffffffff


	//   ....[2]....
        /*0228*/ 	.word	0xffffffff


	//   ....[3]....
        /*022c*/ 	.word	0xffffffff


	//   ....[4]....
        /*0230*/ 	.word	0xffffffff


	//   ....[5]....
        /*0234*/ 	.word	0xffffffff


	//   ....[6]....
        /*0238*/ 	.word	0xffffffff


	//   ....[7]....
        /*023c*/ 	.word	0xffffffff


	//   ....[8]....
        /*0240*/ 	.word	0xffffffff


	//   ....[9]....
        /*0244*/ 	.word	0xffffffff


	//   ....[10]....
        /*0248*/ 	.word	0xffffffff


	//   ....[11]....
        /*024c*/ 	.word	0xffffffff


	//   ....[12]....
        /*0250*/ 	.word	0xffffffff


	//   ....[13]....
        /*0254*/ 	.word	0xffffffff


	//   ....[14]....
        /*0258*/ 	.word	0xffffffff


	//   ....[15]....
        /*025c*/ 	.word	0xffffffff


	//----- nvinfo : EIATTR_COOP_GROUP_INSTR_OFFSETS
	.align		4
.L_64:
        /*0260*/ 	.byte	0x04, 0x28
        /*0262*/ 	.short	(.L_66 - .L_65)


	//   ....[0]....
.L_65:
        /*0264*/ 	.word	0x00004690


	//   ....[1]....
        /*0268*/ 	.word	0x00004750


	//   ....[2]....
        /*026c*/ 	.word	0x00004d90


	//   ....[3]....
        /*0270*/ 	.word	0x00004e20


	//   ....[4]....
        /*0274*/ 	.word	0x00005610


	//   ....[5]....
        /*0278*/ 	.word	0x000056f0


	//   ....[6]....
        /*027c*/ 	.word	0x00005ec0


	//   ....[7]....
        /*0280*/ 	.word	0x00005ef0


	//   ....[8]....
        /*0284*/ 	.word	0x00007df0


	//   ....[9]....
        /*0288*/ 	.word	0x00007e00


	//   ....[10]....
        /*028c*/ 	.word	0x00007e10


	//   ....[11]....
        /*0290*/ 	.word	0x00007e20


	//   ....[12]....
        /*0294*/ 	.word	0x00007e80


	//   ....[13]....
        /*0298*/ 	.word	0x00007ea0


	//   ....[14]....
        /*029c*/ 	.word	0x00007ec0


	//   ....[15]....
        /*02a0*/ 	.word	0x00007ee0


	//----- nvinfo : EIATTR_EXIT_INSTR_OFFSETS
	.align		4
.L_66:
        /*02a4*/ 	.byte	0x04, 0x1c
        /*02a6*/ 	.short	(.L_68 - .L_67)


	//   ....[0]....
.L_67:
        /*02a8*/ 	.word	0x00009580


	//----- nvinfo : EIATTR_REQNTID
	.align		4
.L_68:
        /*02ac*/ 	.byte	0x04, 0x10
        /*02ae*/ 	.short	(.L_70 - .L_69)
.L_69:
        /*02b0*/ 	.word	0x00000080
        /*02b4*/ 	.word	0x00000001
        /*02b8*/ 	.word	0x00000001


	//----- nvinfo : EIATTR_CBANK_PARAM_SIZE
	.align		4
.L_70:
        /*02bc*/ 	.byte	0x03, 0x19
        /*02be*/ 	.short	0x0088


	//----- nvinfo : EIATTR_PARAM_CBANK
	.align		4
        /*02c0*/ 	.byte	0x04, 0x0a
        /*02c2*/ 	.short	(.L_72 - .L_71)
	.align		4
.L_71:
        /*02c4*/ 	.word	index@(.nv.constant0.attn_fwd)
        /*02c8*/ 	.short	0x0210
        /*02ca*/ 	.short	0x0088


	//----- nvinfo : EIATTR_SW_WAR
	.align		4
.L_72:
        /*02cc*/ 	.byte	0x04, 0x36
        /*02ce*/ 	.short	(.L_74 - .L_73)
.L_73:
        /*02d0*/ 	.word	0x00000008
.L_74:


//--------------------- .nv.callgraph             --------------------------
	.section	.nv.callgraph,"",@"SHT_CUDA_CALLGRAPH"
	.align	4
	.sectionentsize	8
	.align		4
        /*0000*/ 	.word	0x00000000
	.align		4
        /*0004*/ 	.word	0xffffffff
	.align		4
        /*0008*/ 	.word	0x00000000
	.align		4
        /*000c*/ 	.word	0xfffffffe
	.align		4
        /*0010*/ 	.word	0x00000000
	.align		4
        /*0014*/ 	.word	0xfffffffd
	.align		4
        /*0018*/ 	.word	0x00000000
	.align		4
        /*001c*/ 	.word	0xfffffffc


//--------------------- .nv.constant4             --------------------------
	.section	.nv.constant4,"a",@progbits
	.align	8
	.align		8
.nv.constant4:
        /*0000*/ 	.dword	_$_str


//--------------------- .text.attn_fwd            --------------------------
	.section	.text.attn_fwd,"ax",@progbits
	.align	128
        .global         attn_fwd
        .type           attn_fwd,@function
        .size           attn_fwd,(.L_x_3 - attn_fwd)
        .other          attn_fwd,@"STO_CUDA_ENTRY STV_DEFAULT"
attn_fwd:
.text.attn_fwd:
[----:B------:R-:W0:Y:S08]  /*0000*/  LDC R1, c[0x0][0x28] ;  /* 0x00000a00ff017b82 */ /* 0x000e300000000800 */
[----:B------:R-:W1:Y:S01]  /*0010*/  S2UR UR6, SR_CTAID.X ;  /* 0x00000000000679c3 */ /* 0x000e620000002500 */
[----:B------:R-:W2:Y:S01]  /*0020*/  S2R R35, SR_TID.X ;  /* 0x0000000000237919 */ /* 0x000ea20000002100 */
[----:B------:R-:W-:Y:S01]  /*0030*/  ULDC.64 UR4, c[0x0][0x240] ;  /* 0x0000900000047ab9 */ /* 0x000fe20000000a00 */
[----:B------:R-:W-:Y:S01]  /*0040*/  ULDC.64 UR24, c[0x0][0x208] ;  /* 0x0000820000187ab9 */ /* 0x000fe20000000a00 */
[----:B0-----:R-:W-:-:S04]  /*0050*/  VIADD R1, R1, 0xffffffd0 ;  /* 0xffffffd001017836 */ /* 0x001fc80000000000 */
[----:B------:R-:W0:Y:S08]  /*0060*/  S2UR UR28, SR_CTAID.Y ;  /* 0x00000000001c79c3 */ /* 0x000e300000002600 */
[----:B------:R-:W3:Y:S01]  /*0070*/  LDC.64 R4, c[0x0][0x210] ;  /* 0x00008400ff047b82 */ /* 0x000ee20000000a00 */
[----:B-1----:R-:W-:-:S07]  /*0080*/  USHF.L.U32 UR6, UR6, 0x7, URZ ;  /* 0x0000000706067899 */ /* 0x002fce000800063f */
[----:B------:R-:W1:Y:S01]  /*0090*/  LDC R33, c[0x0][0x248] ;  /* 0x00009200ff217b82 */ /* 0x000e620000000800 */
[----:B------:R-:W-:Y:S01]  /*00a0*/  IMAD.U32 R0, RZ, RZ, UR6 ;  /* 0x00000006ff007e24 */ /* 0x000fe2000f8e00ff */
[----:B0-----:R-:W-:-:S04]  /*00b0*/  UIMAD UR4, UR28, UR4, URZ ;  /* 0x000000041c0472a4 */ /* 0x001fc8000f8e023f */
[----:B--2---:R-:W-:Y:S01]  /*00c0*/  LOP3.LUT R239, R0, 0x7f, R35, 0xf8, !PT ;  /* 0x0000007f00ef7812 */ /* 0x004fe200078ef823 */
[----:B------:R-:W-:-:S04]  /*00d0*/  USHF.L.U32 UR7, UR4, 0x1, URZ ;  /* 0x0000000104077899 */ /* 0x000fc8000800063f */
[----:B------:R-:W-:Y:S01]  /*00e0*/  IMAD R0, R239, UR5, RZ ;  /* 0x00000005ef007c24 */ /* 0x000fe2000f8e02ff */
[----:B------:R-:W-:-:S03]  /*00f0*/  UIMAD.WIDE UR4, UR4, 0x2, URZ ;  /* 0x00000002040478a5 */ /* 0x000fc6000f8e023f */
[C---:B------:R-:W-:Y:S02]  /*0100*/  IMAD.SHL.U32 R3, R0.reuse, 0x2, RZ ;  /* 0x0000000200037824 */ /* 0x040fe400078e00ff */
[----:B------:R-:W-:-:S03]  /*0110*/  IMAD.HI R0, R0, 0x2, RZ ;  /* 0x0000000200007827 */ /* 0x000fc600078e02ff */
[----:B---3--:R-:W-:Y:S01]  /*0120*/  IADD3 R2, P0, P1, R3, UR7, R4 ;  /* 0x0000000703027c10 */ /* 0x008fe2000f91e004 */
[C---:B-1----:R-:W-:Y:S02]  /*0130*/  IMAD.SHL.U32 R7, R33.reuse, 0x2, RZ ;  /* 0x0000000221077824 */ /* 0x042fe400078e00ff */
[C---:B------:R-:W-:Y:S01]  /*0140*/  IMAD R15, R33.reuse, 0x6, RZ ;  /* 0x00000006210f7824 */ /* 0x040fe200078e02ff */
[----:B------:R-:W-:Y:S01]  /*0150*/  IADD3.X R3, R0, UR5, R5, P0, P1 ;  /* 0x0000000500037c10 */ /* 0x000fe200087e2405 */
[----:B------:R-:W-:Y:S01]  /*0160*/  IMAD R5, R33, 0x12, RZ ;  /* 0x0000001221057824 */ /* 0x000fe200078e02ff */
[-C--:B------:R-:W-:Y:S01]  /*0170*/  IADD3 R4, P6, R7, R2.reuse, RZ ;  /* 0x0000000207047210 */ /* 0x080fe20007fde0ff */
[C---:B------:R-:W-:Y:S01]  /*0180*/  IMAD R23, R33.reuse, 0xa, RZ ;  /* 0x0000000a21177824 */ /* 0x040fe200078e02ff */
[CC--:B------:R-:W-:Y:S01]  /*0190*/  LEA R6, P4, R33.reuse, R2.reuse, 0x2 ;  /* 0x0000000221067211 */ /* 0x0c0fe200078810ff */
[----:B------:R-:W-:Y:S01]  /*01a0*/  IMAD R9, R33, 0x3, RZ ;  /* 0x0000000321097824 */ /* 0x000fe200078e02ff */
[-C--:B------:R-:W-:Y:S01]  /*01b0*/  IADD3 R20, P0, R5, R2.reuse, RZ ;  /* 0x0000000205147210 */ /* 0x080fe20007f1e0ff */
[C---:B------:R-:W-:Y:S01]  /*01c0*/  IMAD.SHL.U32 R11, R33.reuse, 0x4, RZ ;  /* 0x00000004210b7824 */ /* 0x040fe200078e00ff */
[CC--:B------:R-:W-:Y:S01]  /*01d0*/  LEA.HI.X.SX32 R5, R33.reuse, R3.reuse, 0x1, P6 ;  /* 0x0000000321057211 */ /* 0x0c0fe200030f0eff */
[----:B------:R-:W-:Y:S01]  /*01e0*/  IMAD R13, R33, 0x5, RZ ;  /* 0x00000005210d7824 */ /* 0x000fe200078e02ff */
[-C--:B------:R-:W-:Y:S01]  /*01f0*/  LEA.HI.X.SX32 R7, R7, R3.reuse, 0x1, P4 ;  /* 0x0000000307077211 */ /* 0x080fe200020f0eff */
[----:B------:R-:W-:Y:S01]  /*0200*/  IMAD R27, R33, 0xc, RZ ;  /* 0x0000000c211b7824 */ /* 0x000fe200078e02ff */
[-C--:B------:R-:W-:Y:S01]  /*0210*/  IADD3 R8, P5, R15, R2.reuse, RZ ;  /* 0x000000020f087210 */ /* 0x080fe20007fbe0ff */
[C---:B------:R-:W-:Y:S01]  /*0220*/  IMAD R31, R33.reuse, 0xe, RZ ;  /* 0x0000000e211f7824 */ /* 0x040fe200078e02ff */
[CC--:B------:R-:W-:Y:S01]  /*0230*/  LEA R10, P6, R33.reuse, R2.reuse, 0x3 ;  /* 0x00000002210a7211 */ /* 0x0c0fe200078c18ff */
[----:B------:R-:W-:Y:S01]  /*0240*/  IMAD R17, R33, 0x7, RZ ;  /* 0x0000000721117824 */ /* 0x000fe200078e02ff */
[-C--:B------:R-:W-:Y:S01]  /*0250*/  IADD3 R12, P4, R23, R2.reuse, RZ ;  /* 0x00000002170c7210 */ /* 0x080fe20007f9e0ff */
[----:B------:R-:W-:Y:S01]  /*0260*/  IMAD.SHL.U32 R19, R33, 0x8, RZ ;  /* 0x0000000821137824 */ /* 0x000fe200078e00ff */
[-C--:B------:R-:W-:Y:S01]  /*0270*/  LEA.HI.X.SX32 R9, R9, R3.reuse, 0x1, P5 ;  /* 0x0000000309097211 */ /* 0x080fe200028f0eff */
[----:B------:R-:W-:Y:S01]  /*0280*/  IMAD R25, R33, 0x14, RZ ;  /* 0x0000001421197824 */ /* 0x000fe200078e02ff */
[-C--:B------:R-:W-:Y:S01]  /*0290*/  LEA.HI.X.SX32 R11, R11, R3.reuse, 0x1, P6 ;  /* 0x000000030b0b7211 */ /* 0x080fe200030f0eff */
[----:B------:R-:W-:Y:S01]  /*02a0*/  IMAD R29, R33, 0x16, RZ ;  /* 0x00000016211d7824 */ /* 0x000fe200078e02ff */
[----:B------:R-:W-:Y:S01]  /*02b0*/  LEA.HI.X.SX32 R13, R13, R3, 0x1, P4 ;  /* 0x000000030d0d7211 */ /* 0x000fe200020f0eff */
[----:B------:R-:W-:Y:S01]  /*02c0*/  IMAD R37, R33, 0x18, RZ ;  /* 0x0000001821257824 */ /* 0x000fe200078e02ff */
[-C--:B------:R-:W-:Y:S01]  /*02d0*/  IADD3 R14, P5, R27, R2.reuse, RZ ;  /* 0x000000021b0e7210 */ /* 0x080fe20007fbe0ff */
[----:B------:R-:W-:Y:S01]  /*02e0*/  IMAD R39, R33, 0x1a, RZ ;  /* 0x0000001a21277824 */ /* 0x000fe200078e02ff */
[-C--:B------:R-:W-:Y:S01]  /*02f0*/  IADD3 R16, P6, R31, R2.reuse, RZ ;  /* 0x000000021f107210 */ /* 0x080fe20007fde0ff */
[C---:B------:R-:W-:Y:S01]  /*0300*/  IMAD R41, R33.reuse, 0x1c, RZ ;  /* 0x0000001c21297824 */ /* 0x040fe200078e02ff */
[C---:B------:R-:W-:Y:S01]  /*0310*/  LEA R18, P4, R33.reuse, R2, 0x4 ;  /* 0x0000000221127211 */ /* 0x040fe200078820ff */
[----:B------:R-:W-:-:S02]  /*0320*/  IMAD R43, R33, 0x1e, RZ ;  /* 0x0000001e212b7824 */ /* 0x000fc400078e02ff */
[----:B------:R-:W-:Y:S01]  /*0330*/  IMAD R21, R33, 0x9, RZ ;  /* 0x0000000921157824 */ /* 0x000fe200078e02ff */
[-C--:B------:R-:W-:Y:S01]  /*0340*/  LEA.HI.X.SX32 R15, R15, R3.reuse, 0x1, P5 ;  /* 0x000000030f0f7211 */ /* 0x080fe200028f0eff */
[----:B------:R0:W2:Y:S01]  /*0350*/  LDG.E.U16 R0, desc[UR24][R2.64] ;  /* 0x0000001802007981 */ /* 0x0000a2000c1e1500 */
[-C--:B------:R-:W-:Y:S02]  /*0360*/  LEA.HI.X.SX32 R17, R17, R3.reuse, 0x1, P6 ;  /* 0x0000000311117211 */ /* 0x080fe400030f0eff */
[----:B------:R-:W-:Y:S01]  /*0370*/  LEA.HI.X.SX32 R19, R19, R3, 0x1, P4 ;  /* 0x0000000313137211 */ /* 0x000fe200020f0eff */
[----:B------:R-:W3:Y:S01]  /*0380*/  LDG.E.U16 R4, desc[UR24][R4.64] ;  /* 0x0000001804047981 */ /* 0x000ee2000c1e1500 */
[-C--:B------:R-:W-:Y:S02]  /*0390*/  IADD3 R22, P3, R25, R2.reuse, RZ ;  /* 0x0000000219167210 */ /* 0x080fe40007f7e0ff */
[-C--:B------:R-:W-:Y:S01]  /*03a0*/  IADD3 R24, P2, R29, R2.reuse, RZ ;  /* 0x000000021d187210 */ /* 0x080fe20007f5e0ff */
[----:B------:R-:W-:Y:S01]  /*03b0*/  IMAD R29, R33, 0xd, RZ ;  /* 0x0000000d211d7824 */ /* 0x000fe200078e02ff */
[-C--:B------:R-:W-:Y:S01]  /*03c0*/  IADD3 R26, P1, R37, R2.reuse, RZ ;  /* 0x00000002251a7210 */ /* 0x080fe20007f3e0ff */
[----:B------:R-:W4:Y:S01]  /*03d0*/  LDG.E.U16 R18, desc[UR24][R18.64] ;  /* 0x0000001812127981 */ /* 0x000f22000c1e1500 */
[----:B------:R-:W-:-:S02]  /*03e0*/  IADD3 R28, P5, R39, R2, RZ ;  /* 0x00000002271c7210 */ /* 0x000fc40007fbe0ff */
[-C--:B------:R-:W-:Y:S01]  /*03f0*/  IADD3 R30, P6, R41, R2.reuse, RZ ;  /* 0x00000002291e7210 */ /* 0x080fe20007fde0ff */
[----:B------:R1:W5:Y:S01]  /*0400*/  LDG.E.U16 R6, desc[UR24][R6.64] ;  /* 0x0000001806067981 */ /* 0x000362000c1e1500 */
[----:B------:R-:W-:Y:S01]  /*0410*/  IADD3 R32, P4, R43, R2, RZ ;  /* 0x000000022b207210 */ /* 0x000fe20007f9e0ff */
[----:B0-----:R-:W-:Y:S01]  /*0420*/  IMAD R2, R33, 0xb, RZ ;  /* 0x0000000b21027824 */ /* 0x001fe200078e02ff */
[-C--:B------:R-:W-:Y:S01]  /*0430*/  LEA.HI.X.SX32 R21, R21, R3.reuse, 0x1, P0 ;  /* 0x0000000315157211 */ /* 0x080fe200000f0eff */
[----:B------:R-:W-:Y:S01]  /*0440*/  IMAD R33, R33, 0xf, RZ ;  /* 0x0000000f21217824 */ /* 0x000fe200078e02ff */
[-C--:B------:R-:W-:Y:S01]  /*0450*/  LEA.HI.X.SX32 R23, R23, R3.reuse, 0x1, P3 ;  /* 0x0000000317177211 */ /* 0x080fe200018f0eff */
[----:B------:R-:W5:Y:S01]  /*0460*/  LDG.E.U16 R8, desc[UR24][R8.64] ;  /* 0x0000001808087981 */ /* 0x000f62000c1e1500 */
[-C--:B------:R-:W-:Y:S02]  /*0470*/  LEA.HI.X.SX32 R25, R2, R3.reuse, 0x1, P2 ;  /* 0x0000000302197211 */ /* 0x080fe400010f0eff */
[-C--:B------:R-:W-:Y:S01]  /*0480*/  LEA.HI.X.SX32 R27, R27, R3.reuse, 0x1, P1 ;  /* 0x000000031b1b7211 */ /* 0x080fe200008f0eff */
[----:B------:R-:W5:Y:S01]  /*0490*/  LDG.E.U16 R20, desc[UR24][R20.64] ;  /* 0x0000001814147981 */ /* 0x000f62000c1e1500 */
[----:B------:R-:W-:-:S02]  /*04a0*/  LEA.HI.X.SX32 R29, R29, R3, 0x1, P5 ;  /* 0x000000031d1d7211 */ /* 0x000fc400028f0eff */
[-C--:B------:R-:W-:Y:S01]  /*04b0*/  LEA.HI.X.SX32 R31, R31, R3.reuse, 0x1, P6 ;  /* 0x000000031f1f7211 */ /* 0x080fe200030f0eff */
[----:B------:R-:W5:Y:S01]  /*04c0*/  LDG.E.U16 R22, desc[UR24][R22.64] ;  /* 0x0000001816167981 */ /* 0x000f62000c1e1500 */
[----:B------:R-:W-:-:S03]  /*04d0*/  LEA.HI.X.SX32 R33, R33, R3, 0x1, P4 ;  /* 0x0000000321217211 */ /* 0x000fc600020f0eff */
[----:B------:R-:W5:Y:S04]  /*04e0*/  LDG.E.U16 R24, desc[UR24][R24.64] ;  /* 0x0000001818187981 */ /* 0x000f68000c1e1500 */
[----:B------:R0:W5:Y:S04]  /*04f0*/  LDG.E.U16 R11, desc[UR24][R10.64] ;  /* 0x000000180a0b7981 */ /* 0x000168000c1e1500 */
[----:B------:R-:W5:Y:S04]  /*0500*/  LDG.E.U16 R26, desc[UR24][R26.64] ;  /* 0x000000181a1a7981 */ /* 0x000f68000c1e1500 */
[----:B------:R-:W5:Y:S04]  /*0510*/  LDG.E.U16 R12, desc[UR24][R12.64] ;  /* 0x000000180c0c7981 */ /* 0x000f68000c1e1500 */
[----:B------:R-:W5:Y:S04]  /*0520*/  LDG.E.U16 R28, desc[UR24][R28.64] ;  /* 0x000000181c1c7981 */ /* 0x000f68000c1e1500 */
[----:B------:R0:W5:Y:S04]  /*0530*/  LDG.E.U16 R14, desc[UR24][R14.64] ;  /* 0x000000180e0e7981 */ /* 0x000168000c1e1500 */
[----:B------:R-:W5:Y:S04]  /*0540*/  LDG.E.U16 R30, desc[UR24][R30.64] ;  /* 0x000000181e1e7981 */ /* 0x000f68000c1e1500 */
[----:B------:R-:W5:Y:S04]  /*0550*/  LDG.E.U16 R17, desc[UR24][R16.64] ;  /* 0x0000001810117981 */ /* 0x000f68000c1e1500 */
[----:B------:R-:W5:Y:S01]  /*0560*/  LDG.E.U16 R33, desc[UR24][R32.64] ;  /* 0x0000001820217981 */ /* 0x000f62000c1e1500 */
[----:B------:R-:W0:Y:S01]  /*0570*/  S2UR UR4, SR_CgaCtaId ;  /* 0x00000000000479c3 */ /* 0x000e220000008800 */
[C---:B-1----:R-:W-:Y:S01]  /*0580*/  IMAD.SHL.U32 R7, R35.reuse, 0x2, RZ ;  /* 0x0000000223077824 */ /* 0x042fe200078e00ff */
[----:B------:R-:W-:Y:S01]  /*0590*/  LOP3.LUT R34, R35, 0x40, RZ, 0xc0, !PT ;  /* 0x0000004023227812 */ /* 0x000fe200078ec0ff */
[----:B------:R-:W-:-:S03]  /*05a0*/  UMOV UR29, 0x400 ;  /* 0x00000400001d7882 */ /* 0x000fc60000000000 */
[----:B------:R-:W-:Y:S01]  /*05b0*/  LOP3.LUT R3, R7, 0x7e, RZ, 0xc0, !PT ;  /* 0x0000007e07037812 */ /* 0x000fe200078ec0ff */
[----:B------:R-:W-:-:S04]  /*05c0*/  UIADD3 UR32, UR6, 0x80, URZ ;  /* 0x0000008006207890 */ /* 0x000fc8000fffe03f */
[----:B------:R-:W-:Y:S01]  /*05d0*/  IMAD R3, R34, 0x20, R3 ;  /* 0x0000002022037824 */ /* 0x000fe200078e0203 */
[----:B------:R-:W-:-:S04]  /*05e0*/  UISETP.GE.AND UP0, UPT, UR32, 0x1, UPT ;  /* 0x000000012000788c */ /* 0x000fc8000bf06270 */
[C---:B------:R-:W-:Y:S01]  /*05f0*/  LOP3.LUT R170, R3.reuse, 0x10, RZ, 0x3c, !PT ;  /* 0x0000001003aa7812 */ /* 0x040fe200078e3cff */
[----:B0-----:R-:W-:Y:S01]  /*0600*/  ULEA UR29, UR4, UR29, 0x18 ;  /* 0x0000001d041d7291 */ /* 0x001fe2000f8ec03f */
[C---:B------:R-:W-:Y:S02]  /*0610*/  LOP3.LUT R169, R3.reuse, 0x20, RZ, 0x3c, !PT ;  /* 0x0000002003a97812 */ /* 0x040fe400078e3cff */
[C---:B------:R-:W-:Y:S02]  /*0620*/  LOP3.LUT R168, R3.reuse, 0x30, RZ, 0x3c, !PT ;  /* 0x0000003003a87812 */ /* 0x040fe400078e3cff */
[----:B------:R-:W-:Y:S02]  /*0630*/  PLOP3.LUT P0, PT, PT, PT, UP0, 0x80, 0x0 ;  /* 0x000000000000781c */ /* 0x000fe40003f0f008 */
[C---:B------:R-:W-:Y:S02]  /*0640*/  LOP3.LUT R2, R3.reuse, 0x50, RZ, 0x3c, !PT ;  /* 0x0000005003027812 */ /* 0x040fe400078e3cff */
[----:B------:R-:W-:Y:S01]  /*0650*/  LOP3.LUT R252, R3, 0x70, RZ, 0x3c, !PT ;  /* 0x0000007003fc7812 */ /* 0x000fe200078e3cff */
[----:B------:R-:W-:Y:S01]  /*0660*/  IMAD.MOV.U32 R10, RZ, RZ, 0x3f800000 ;  /* 0x3f800000ff0a7424 */ /* 0x000fe200078e00ff */
[----:B------:R-:W-:Y:S01]  /*0670*/  CS2R R160, SRZ ;  /* 0x0000000000a07805 */ /* 0x000fe2000001ff00 */
[----:B------:R-:W-:Y:S01]  /*0680*/  IMAD.MOV.U32 R122, RZ, RZ, -0x800000 ;  /* 0xff800000ff7a7424 */ /* 0x000fe200078e00ff */
[----:B------:R-:W-:Y:S01]  /*0690*/  CS2R R162, SRZ ;  /* 0x0000000000a27805 */ /* 0x000fe2000001ff00 */
[----:B------:R-:W-:Y:S01]  /*06a0*/  IMAD.MOV.U32 R203, RZ, RZ, -0x800000 ;  /* 0xff800000ffcb7424 */ /* 0x000fe200078e00ff */
[----:B------:R-:W-:Y:S01]  /*06b0*/  CS2R R164, SRZ ;  /* 0x0000000000a47805 */ /* 0x000fe2000001ff00 */
[----:B------:R-:W-:Y:S01]  /*06c0*/  IMAD.MOV.U32 R15, RZ, RZ, 0x3f800000 ;  /* 0x3f800000ff0f7424 */ /* 0x000fe200078e00ff */
[----:B------:R-:W-:-:S02]  /*06d0*/  CS2R R166, SRZ ;  /* 0x0000000000a67805 */ /* 0x000fc4000001ff00 */
[----:B------:R-:W-:Y:S02]  /*06e0*/  CS2R R152, SRZ ;  /* 0x0000000000987805 */ /* 0x000fe4000001ff00 */
[----:B------:R-:W-:Y:S02]  /*06f0*/  CS2R R154, SRZ ;  /* 0x00000000009a7805 */ /* 0x000fe4000001ff00 */
[----:B------:R-:W-:Y:S02]  /*0700*/  CS2R R156, SRZ ;  /* 0x00000000009c7805 */ /* 0x000fe4000001ff00 */
[----:B------:R-:W-:Y:S02]  /*0710*/  CS2R R158, SRZ ;  /* 0x00000000009e7805 */ /* 0x000fe4000001ff00 */
[----:B------:R-:W-:Y:S01]  /*0720*/  LOP3.LUT R5, R35, 0x60, RZ, 0xc0, !PT ;  /* 0x0000006023057812 */ /* 0x000fe200078ec0ff */
[----:B--2---:R0:W-:Y:S04]  /*0730*/  STS.U16 [R3+UR29], R0 ;  /* 0x0000000003007988 */ /* 0x0041e8000800041d */
[----:B----4-:R-:W-:Y:S04]  /*0740*/  STS.U16 [R3+UR29+0x400], R18 ;  /* 0x0004001203007988 */ /* 0x010fe8000800041d */
[----:B---3--:R1:W-:Y:S01]  /*0750*/  STS.U16 [R170+UR29+0x80], R4 ;  /* 0x00008004aa007988 */ /* 0x0083e2000800041d */
[----:B0-----:R-:W-:-:S03]  /*0760*/  LOP3.LUT R0, R3, 0x60, RZ, 0x3c, !PT ;  /* 0x0000006003007812 */ /* 0x001fc600078e3cff */
[----:B-----5:R-:W-:Y:S01]  /*0770*/  STS.U16 [R170+UR29+0x480], R20 ;  /* 0x00048014aa007988 */ /* 0x020fe2000800041d */
[----:B-1----:R-:W-:-:S03]  /*0780*/  LOP3.LUT R4, R3, 0x40, RZ, 0x3c, !PT ;  /* 0x0000004003047812 */ /* 0x002fc600078e3cff */
[----:B------:R-:W-:Y:S04]  /*0790*/  STS.U16 [R169+UR29+0x100], R6 ;  /* 0x00010006a9007988 */ /* 0x000fe8000800041d */
[----:B------:R-:W-:Y:S04]  /*07a0*/  STS.U16 [R169+UR29+0x500], R22 ;  /* 0x00050016a9007988 */ /* 0x000fe8000800041d */
[----:B------:R-:W-:Y:S04]  /*07b0*/  STS.U16 [R168+UR29+0x180], R8 ;  /* 0x00018008a8007988 */ /* 0x000fe8000800041d */
[----:B------:R-:W-:Y:S04]  /*07c0*/  STS.U16 [R168+UR29+0x580], R24 ;  /* 0x00058018a8007988 */ /* 0x000fe8000800041d */
[----:B------:R0:W-:Y:S04]  /*07d0*/  STS.U16 [R4+UR29+0x200], R11 ;  /* 0x0002000b04007988 */ /* 0x0001e8000800041d */
[----:B------:R-:W-:Y:S04]  /*07e0*/  STS.U16 [R4+UR29+0x600], R26 ;  /* 0x0006001a04007988 */ /* 0x000fe8000800041d */
[----:B------:R-:W-:Y:S04]  /*07f0*/  STS.U16 [R2+UR29+0x280], R12 ;  /* 0x0002800c02007988 */ /* 0x000fe8000800041d */
[----:B------:R1:W-:Y:S04]  /*0800*/  STS.U16 [R2+UR29+0x680], R28 ;  /* 0x0006801c02007988 */ /* 0x0003e8000800041d */
[----:B------:R-:W-:Y:S04]  /*0810*/  STS.U16 [R0+UR29+0x300], R14 ;  /* 0x0003000e00007988 */ /* 0x000fe8000800041d */
[----:B------:R2:W-:Y:S01]  /*0820*/  STS.U16 [R0+UR29+0x700], R30 ;  /* 0x0007001e00007988 */ /* 0x0005e2000800041d */
[----:B0-----:R-:W-:-:S03]  /*0830*/  IMAD.MOV.U32 R11, RZ, RZ, 0x3f800000 ;  /* 0x3f800000ff0b7424 */ /* 0x001fc600078e00ff */
[----:B------:R0:W-:Y:S01]  /*0840*/  STS.U16 [R252+UR29+0x380], R17 ;  /* 0x00038011fc007988 */ /* 0x0001e2000800041d */
[----:B-1----:R-:W-:-:S03]  /*0850*/  IMAD.MOV.U32 R2, RZ, RZ, -0x800000 ;  /* 0xff800000ff027424 */ /* 0x002fc600078e00ff */
[----:B------:R0:W-:Y:S01]  /*0860*/  STS.U16 [R252+UR29+0x780], R33 ;  /* 0x00078021fc007988 */ /* 0x0001e2000800041d */
[----:B------:R-:W-:Y:S01]  /*0870*/  IMAD.MOV.U32 R12, RZ, RZ, 0x3f800000 ;  /* 0x3f800000ff0c7424 */ /* 0x000fe200078e00ff */
[C---:B------:R-:W-:Y:S01]  /*0880*/  LOP3.LUT R4, R35.reuse, 0x7f, RZ, 0xc0, !PT ;  /* 0x0000007f23047812 */ /* 0x040fe200078ec0ff */
[----:B--2---:R-:W-:Y:S01]  /*0890*/  IMAD.MOV.U32 R0, RZ, RZ, -0x800000 ;  /* 0xff800000ff007424 */ /* 0x004fe200078e00ff */
[----:B------:R-:W-:Y:S01]  /*08a0*/  LOP3.LUT R6, R35, 0xf, RZ, 0xc0, !PT ;  /* 0x0000000f23067812 */ /* 0x000fe200078ec0ff */
[----:B------:R-:W-:Y:S06]  /*08b0*/  @!P0 BRA `(.L_x_0) ;  /* 0x0000007400d88947 */ /* 0x000fec0003800000 */
[----:B------:R-:W-:Y:S01]  /*08c0*/  ULDC.64 UR16, c[0x0][0x250] ;  /* 0x0000940000107ab9 */ /* 0x000fe20000000a00 */
[----:B------:R-:W-:Y:S01]  /*08d0*/  ISETP.NE.U32.AND P0, PT, R34, RZ, PT ;  /* 0x000000ff2200720c */ /* 0x000fe20003f05070 */
[----:B------:R-:W-:Y:S01]  /*08e0*/  UIMAD UR16, UR28, UR16, URZ ;  /* 0x000000101c1072a4 */ /* 0x000fe2000f8e023f */
[--C-:B------:R-:W-:Y:S01]  /*08f0*/  SHF.R.U32.HI R8, RZ, 0x2, R35.reuse ;  /* 0x00000002ff087819 */ /* 0x100fe20000011623 */
[----:B------:R-:W-:Y:S01]  /*0900*/  ULDC UR4, c[0x0][0x258] ;  /* 0x0000960000047ab9 */ /* 0x000fe20000000800 */
[----:B------:R-:W-:Y:S01]  /*0910*/  SEL R0, RZ, 0x90, !P0 ;  /* 0x00000090ff007807 */ /* 0x000fe20004000000 */
[----:B------:R-:W-:Y:S01]  /*0920*/  IMAD R6, R6, UR4, RZ ;  /* 0x0000000406067c24 */ /* 0x000fe2000f8e02ff */
[----:B------:R-:W-:Y:S01]  /*0930*/  USHF.L.U32 UR4, UR16, 0x1, URZ ;  /* 0x0000000110047899 */ /* 0x000fe2000800063f */
[----:B------:R-:W-:Y:S01]  /*0940*/  SHF.R.U32.HI R35, RZ, 0x4, R35 ;  /* 0x00000004ff237819 */ /* 0x000fe20000011623 */
[----:B------:R-:W-:Y:S01]  /*0950*/  ULDC.64 UR20, c[0x0][0x260] ;  /* 0x0000980000147ab9 */ /* 0x000fe20000000a00 */
[----:B------:R-:W-:Y:S01]  /*0960*/  LOP3.LUT R7, R0, 0x7e, R7, 0x78, !PT ;  /* 0x0000007e00077812 */ /* 0x000fe200078e7807 */
[----:B------:R-:W-:Y:S01]  /*0970*/  UIMAD UR20, UR28, UR20, URZ ;  /* 0x000000141c1472a4 */ /* 0x000fe2000f8e023f */
[----:B------:R-:W-:Y:S01]  /*0980*/  IMAD.SHL.U32 R0, R6, 0x2, RZ ;  /* 0x0000000206007824 */ /* 0x000fe200078e00ff */
[----:B------:R-:W-:Y:S01]  /*0990*/  ULDC.64 UR8, c[0x0][0x218] ;  /* 0x0000860000087ab9 */ /* 0x000fe20000000a00 */
[----:B------:R-:W-:Y:S01]  /*09a0*/  IMAD.U32 R215, RZ, RZ, UR4 ;  /* 0x00000004ffd77e24 */ /* 0x000fe2000f8e00ff */
[----:B------:R-:W-:Y:S01]  /*09b0*/  USHF.L.U32 UR5, UR20, 0x1, URZ ;  /* 0x0000000114057899 */ /* 0x000fe2000800063f */
[----:B------:R-:W-:Y:S01]  /*09c0*/  SHF.R.U32.HI R5, RZ, 0x1, R5 ;  /* 0x00000001ff057819 */ /* 0x000fe20000011605 */
[----:B------:R-:W-:Y:S01]  /*09d0*/  IMAD R4, R4, UR21, RZ ;  /* 0x0000001504047c24 */ /* 0x000fe2000f8e02ff */
[----:B------:R-:W-:Y:S01]  /*09e0*/  SGXT.U32 R8, R8, 0x3 ;  /* 0x000000030808781a */ /* 0x000fe20000000000 */
[----:B------:R-:W-:Y:S01]  /*09f0*/  IMAD.U32 R9, RZ, RZ, UR17 ;  /* 0x00000011ff097e24 */ /* 0x000fe2000f8e00ff */
[----:B------:R-:W-:Y:S01]  /*0a00*/  IADD3 R215, P0, P1, R0, UR8, R215 ;  /* 0x0000000800d77c10 */ /* 0x000fe2000f91e0d7 */
[----:B------:R-:W-:Y:S01]  /*0a10*/  IMAD.U32 R197, RZ, RZ, UR5 ;  /* 0x00000005ffc57e24 */ /* 0x000fe2000f8e00ff */
[----:B------:R-:W-:Y:S01]  /*0a20*/  SGXT.U32 R0, R35, 0x3 ;  /* 0x000000032300781a */ /* 0x000fe20000000000 */
[----:B------:R-:W-:Y:S01]  /*0a30*/  UIMAD.WIDE UR4, UR16, 0x2, URZ ;  /* 0x00000002100478a5 */ /* 0x000fe2000f8e023f */
[----:B------:R-:W-:Y:S01]  /*0a40*/  LOP3.LUT R8, R5, UR6, R8, 0xfe, !PT ;  /* 0x0000000605087c12 */ /* 0x000fe2000f8efe08 */
[----:B------:R-:W-:Y:S01]  /*0a50*/  UIMAD.WIDE UR6, UR20, 0x2, URZ ;  /* 0x00000002140678a5 */ /* 0x000fe2000f8e023f */
[----:B------:R-:W-:Y:S01]  /*0a60*/  IMAD.SHL.U32 R196, R4, 0x2, RZ ;  /* 0x0000000204c47824 */ /* 0x000fe200078e00ff */
[----:B------:R-:W-:Y:S01]  /*0a70*/  ULDC.64 UR10, c[0x0][0x220] ;  /* 0x00008800000a7ab9 */ /* 0x000fe20000000a00 */
[----:B------:R-:W-:Y:S01]  /*0a80*/  IMAD R0, R0, UR17, RZ ;  /* 0x0000001100007c24 */ /* 0x000fe2000f8e02ff */
[----:B------:R-:W1:Y:S01]  /*0a90*/  LDC R43, c[0x0][0x268] ;  /* 0x00009a00ff2b7b82 */ /* 0x000e620000000800 */
[----:B------:R-:W-:Y:S01]  /*0aa0*/  IMAD.U32 R11, RZ, RZ, UR17 ;  /* 0x00000011ff0b7e24 */ /* 0x000fe2000f8e00ff */
[----:B------:R-:W-:Y:S01]  /*0ab0*/  IADD3 R196, P2, P3, R196, UR10, R197 ;  /* 0x0000000ac4c47c10 */ /* 0x000fe2000fb5e0c5 */
[----:B------:R-:W-:Y:S01]  /*0ac0*/  IMAD R2, R9, 0x8, R0 ;  /* 0x0000000809027824 */ /* 0x000fe200078e0200 */
[----:B------:R-:W-:Y:S01]  /*0ad0*/  USHF.R.U32.HI UR4, URZ, 0x4, UR29 ;  /* 0x000000043f047899 */ /* 0x000fe2000801161d */
[----:B------:R-:W-:Y:S01]  /*0ae0*/  IMAD.HI R6, R6, 0x2, RZ ;  /* 0x0000000206067827 */ /* 0x000fe200078e02ff */
[----:B------:R-:W-:-:S02]  /*0af0*/  CS2R R160, SRZ ;  /* 0x0000000000a07805 */ /* 0x000fc4000001ff00 */
[----:B------:R-:W-:Y:S01]  /*0b00*/  CS2R R162, SRZ ;  /* 0x0000000000a27805 */ /* 0x000fe2000001ff00 */
[----:B------:R-:W-:Y:S01]  /*0b10*/  USGXT.U32 UR4, UR4, 0xe ;  /* 0x0000000e0404789a */ /* 0x000fe20008000000 */
[----:B------:R-:W-:Y:S01]  /*0b20*/  IMAD.HI R5, R4, 0x2, RZ ;  /* 0x0000000204057827 */ /* 0x000fe200078e02ff */
[----:B------:R-:W-:Y:S02]  /*0b30*/  CS2R R164, SRZ ;  /* 0x0000000000a47805 */ /* 0x000fe4000001ff00 */
[----:B------:R-:W-:Y:S02]  /*0b40*/  CS2R R166, SRZ ;  /* 0x0000000000a67805 */ /* 0x000fe4000001ff00 */
[----:B------:R-:W-:Y:S01]  /*0b50*/  CS2R R152, SRZ ;  /* 0x0000000000987805 */ /* 0x000fe2000001ff00 */
[----:B------:R-:W-:Y:S01]  /*0b60*/  IMAD.U32 R13, RZ, RZ, UR5 ;  /* 0x00000005ff0d7e24 */ /* 0x000fe2000f8e00ff */
[----:B------:R-:W-:Y:S01]  /*0b70*/  UIADD3 UR5, UR29, 0x1000, URZ ;  /* 0x000010001d057890 */ /* 0x000fe2000fffe03f */
[----:B------:R-:W-:Y:S01]  /*0b80*/  IMAD.U32 R10, RZ, RZ, UR7 ;  /* 0x00000007ff0a7e24 */ /* 0x000fe2000f8e00ff */
[----:B------:R-:W-:Y:S01]  /*0b90*/  CS2R R154, SRZ ;  /* 0x00000000009a7805 */ /* 0x000fe2000001ff00 */
[----:B------:R-:W-:Y:S01]  /*0ba0*/  IMAD R4, R11, 0x8, R2 ;  /* 0x000000080b047824 */ /* 0x000fe200078e0202 */
[----:B------:R-:W-:Y:S01]  /*0bb0*/  IADD3.X R13, R6, UR9, R13, P0, P1 ;  /* 0x00000009060d7c10 */ /* 0x000fe200087e240d */
[----:B------:R-:W-:Y:S01]  /*0bc0*/  IMAD.U32 R6, RZ, RZ, UR17 ;  /* 0x00000011ff067e24 */ /* 0x000fe2000f8e00ff */
[----:B------:R-:W-:Y:S01]  /*0bd0*/  IADD3.X R197, R5, UR11, R10, P2, P3 ;  /* 0x0000000b05c57c10 */ /* 0x000fe200097e640a */
[C---:B------:R-:W-:Y:S01]  /*0be0*/  IMAD R5, R9.reuse, 0x8, R4 ;  /* 0x0000000809057824 */ /* 0x040fe200078e0204 */
[-C--:B------:R-:W-:Y:S01]  /*0bf0*/  LEA R172, P0, R0, R215.reuse, 0x1 ;  /* 0x000000d700ac7211 */ /* 0x080fe200078008ff */
[----:B------:R-:W-:Y:S01]  /*0c00*/  IMAD.U32 R10, RZ, RZ, UR17 ;  /* 0x00000011ff0a7e24 */ /* 0x000fe2000f8e00ff */
[----:B------:R-:W-:Y:S01]  /*0c10*/  LEA R170, P1, R2, R215, 0x1 ;  /* 0x000000d702aa7211 */ /* 0x000fe200078208ff */
[----:B------:R-:W-:Y:S01]  /*0c20*/  IMAD R6, R6, 0x8, R5 ;  /* 0x0000000806067824 */ /* 0x000fe200078e0205 */
[----:B------:R-:W-:Y:S01]  /*0c30*/  LEA.HI.X.SX32 R173, R0, R13, 0x1, P0 ;  /* 0x0000000d00ad7211 */ /* 0x000fe200000f0eff */
[----:B------:R-:W-:Y:S01]  /*0c40*/  IMAD.U32 R12, RZ, RZ, UR17 ;  /* 0x00000011ff0c7e24 */ /* 0x000fe2000f8e00ff */
[----:B------:R-:W-:Y:S01]  /*0c50*/  LEA R168, P2, R4, R215, 0x1 ;  /* 0x000000d704a87211 */ /* 0x000fe200078408ff */
[----:B------:R-:W-:Y:S01]  /*0c60*/  IMAD R9, R9, 0x8, R6 ;  /* 0x0000000809097824 */ /* 0x000fe200078e0206 */
[-C--:B------:R-:W-:Y:S01]  /*0c70*/  LEA.HI.X.SX32 R171, R2, R13.reuse, 0x1, P1 ;  /* 0x0000000d02ab7211 */ /* 0x080fe200008f0eff */
[----:B------:R-:W-:Y:S01]  /*0c80*/  IMAD.U32 R15, RZ, RZ, UR17 ;  /* 0x00000011ff0f7e24 */ /* 0x000fe2000f8e00ff */
[----:B------:R2:W-:Y:S01]  /*0c90*/  STL.64 [R1+0x28], R172 ;  /* 0x000028ac01007387 */ /* 0x0005e20000100a00 */
[----:B------:R-:W-:Y:S01]  /*0ca0*/  IMAD R10, R10, 0x8, R9 ;  /* 0x000000080a0a7824 */ /* 0x000fe200078e0209 */
[----:B------:R-:W-:Y:S01]  /*0cb0*/  LEA.HI.X.SX32 R169, R4, R13, 0x1, P2 ;  /* 0x0000000d04a97211 */ /* 0x000fe200010f0eff */
[----:B0-----:R-:W-:Y:S01]  /*0cc0*/  IMAD.U32 R17, RZ, RZ, UR17 ;  /* 0x00000011ff117e24 */ /* 0x001fe2000f8e00ff */
[----:B------:R0:W-:Y:S01]  /*0cd0*/  STL.64 [R1+0x20], R170 ;  /* 0x000020aa01007387 */ /* 0x0001e20000100a00 */
[----:B------:R-:W-:Y:S01]  /*0ce0*/  IMAD R11, R11, 0x8, R10 ;  /* 0x000000080b0b7824 */ /* 0x000fe200078e020a */
[----:B------:R-:W-:Y:S01]  /*0cf0*/  USHF.R.U32.HI UR5, URZ, 0x4, UR5 ;  /* 0x000000043f057899 */ /* 0x000fe20008011605 */
[----:B------:R-:W-:Y:S01]  /*0d00*/  IMAD.U32 R19, RZ, RZ, UR17 ;  /* 0x00000011ff137e24 */ /* 0x000fe2000f8e00ff */
[----:B------:R3:W-:Y:S01]  /*0d10*/  STL.64 [R1+0x18], R168 ;  /* 0x000018a801007387 */ /* 0x0007e20000100a00 */
[----:B------:R-:W-:Y:S01]  /*0d20*/  IMAD R12, R12, 0x8, R11 ;  /* 0x000000080c0c7824 */ /* 0x000fe200078e020b */
[----:B------:R-:W-:Y:S01]  /*0d30*/  USGXT.U32 UR42, UR5, 0xe ;  /* 0x0000000e052a789a */ /* 0x000fe20008000000 */
[----:B------:R-:W-:Y:S01]  /*0d40*/  IMAD.U32 R21, RZ, RZ, UR17 ;  /* 0x00000011ff157e24 */ /* 0x000fe2000f8e00ff */
[-C--:B--2---:R-:W-:Y:S01]  /*0d50*/  LEA R172, P0, R5, R215.reuse, 0x1 ;  /* 0x000000d705ac7211 */ /* 0x084fe200078008ff */
[----:B------:R-:W-:Y:S01]  /*0d60*/  IMAD R0, R15, 0x8, R12 ;  /* 0x000000080f007824 */ /* 0x000fe200078e020c */
[----:B------:R-:W-:Y:S01]  /*0d70*/  UIADD3 UR38, UP0, UR42, 0x2, URZ ;  /* 0x000000022a267890 */ /* 0x000fe2000ff1e03f */
[----:B------:R-:W-:Y:S01]  /*0d80*/  IMAD.U32 R14, RZ, RZ, UR17 ;  /* 0x00000011ff0e7e24 */ /* 0x000fe2000f8e00ff */
[----:B0-----:R-:W-:Y:S01]  /*0d90*/  LEA R170, P1, R6, R215, 0x1 ;  /* 0x000000d706aa7211 */ /* 0x001fe200078208ff */
[----:B------:R-:W-:Y:S01]  /*0da0*/  IMAD R2, R17, 0x8, R0 ;  /* 0x0000000811027824 */ /* 0x000fe200078e0200 */
[----:B------:R-:W-:Y:S01]  /*0db0*/  LEA.HI.X.SX32 R173, R5, R13, 0x1, P0 ;  /* 0x0000000d05ad7211 */ /* 0x000fe200000f0eff */
[----:B------:R-:W-:Y:S01]  /*0dc0*/  IMAD.U32 R23, RZ, RZ, UR17 ;  /* 0x00000011ff177e24 */ /* 0x000fe2000f8e00ff */
[-C--:B---3--:R-:W-:Y:S01]  /*0dd0*/  LEA R168, P2, R9, R215.reuse, 0x1 ;  /* 0x000000d709a87211 */ /* 0x088fe200078408ff */
[----:B------:R-:W-:Y:S01]  /*0de0*/  IMAD R4, R19, 0x8, R2 ;  /* 0x0000000813047824 */ /* 0x000fe200078e0202 */
[----:B------:R-:W-:Y:S01]  /*0df0*/  LEA R250, P0, R10, R215, 0x1 ;  /* 0x000000d70afa7211 */ /* 0x000fe200078008ff */
[----:B------:R-:W-:Y:S01]  /*0e00*/  IMAD.U32 R16, RZ, RZ, UR17 ;  /* 0x00000011ff107e24 */ /* 0x000fe2000f8e00ff */
[-C--:B------:R-:W-:Y:S01]  /*0e10*/  LEA.HI.X.SX32 R171, R6, R13.reuse, 0x1, P1 ;  /* 0x0000000d06ab7211 */ /* 0x080fe200008f0eff */
[----:B------:R-:W-:Y:S01]  /*0e20*/  IMAD R5, R21, 0x8, R4 ;  /* 0x0000000815057824 */ /* 0x000fe200078e0204 */
[-C--:B------:R-:W-:Y:S01]  /*0e30*/  LEA.HI.X.SX32 R169, R9, R13.reuse, 0x1, P2 ;  /* 0x0000000d09a97211 */ /* 0x080fe200010f0eff */
[----:B-1----:R-:W-:Y:S01]  /*0e40*/  IMAD R31, R43, 0xa, RZ ;  /* 0x0000000a2b1f7824 */ /* 0x002fe200078e02ff */
[----:B------:R-:W-:Y:S01]  /*0e50*/  LEA.HI.X.SX32 R251, R10, R13, 0x1, P0 ;  /* 0x0000000d0afb7211 */ /* 0x000fe200000f0eff */
[----:B------:R-:W-:Y:S01]  /*0e60*/  IMAD R6, R14, 0x8, R5 ;  /* 0x000000080e067824 */ /* 0x000fe200078e0205 */
[-C--:B------:R-:W-:Y:S01]  /*0e70*/  LEA R248, P1, R11, R215.reuse, 0x1 ;  /* 0x000000d70bf87211 */ /* 0x080fe200078208ff */
[----:B------:R-:W-:Y:S01]  /*0e80*/  IMAD R193, R43, 0x14, RZ ;  /* 0x000000142bc17824 */ /* 0x000fe200078e02ff */
[-C--:B------:R-:W-:Y:S01]  /*0e90*/  LEA R246, P2, R12, R215.reuse, 0x1 ;  /* 0x000000d70cf67211 */ /* 0x080fe200078408ff */
[----:B------:R-:W-:Y:S01]  /*0ea0*/  IMAD R9, R23, 0x8, R6 ;  /* 0x0000000817097824 */ /* 0x000fe200078e0206 */
[----:B------:R-:W-:Y:S01]  /*0eb0*/  LEA R244, P0, R0, R215, 0x1 ;  /* 0x000000d700f47211 */ /* 0x000fe200078008ff */
[----:B------:R-:W-:Y:S01]  /*0ec0*/  IMAD R21, R43, 0x5, RZ ;  /* 0x000000052b157824 */ /* 0x000fe200078e02ff */
[-C--:B------:R-:W-:Y:S01]  /*0ed0*/  LEA.HI.X.SX32 R249, R11, R13.reuse, 0x1, P1 ;  /* 0x0000000d0bf97211 */ /* 0x080fe200008f0eff */
[C---:B------:R-:W-:Y:S01]  /*0ee0*/  IMAD R195, R43.reuse, 0x12, RZ ;  /* 0x000000122bc37824 */ /* 0x040fe200078e02ff */
[-C--:B------:R-:W-:Y:S01]  /*0ef0*/  LEA.HI.X.SX32 R247, R12, R13.reuse, 0x1, P2 ;  /* 0x0000000d0cf77211 */ /* 0x080fe200010f0eff */
[C---:B------:R-:W-:Y:S01]  /*0f00*/  IMAD R191, R43.reuse, 0x16, RZ ;  /* 0x000000162bbf7824 */ /* 0x040fe200078e02ff */
[----:B------:R-:W-:Y:S01]  /*0f10*/  LEA.HI.X.SX32 R245, R0, R13, 0x1, P0 ;  /* 0x0000000d00f57211 */ /* 0x000fe200000f0eff */
[----:B------:R-:W-:Y:S01]  /*0f20*/  IMAD R0, R16, 0x8, R9 ;  /* 0x0000000810007824 */ /* 0x000fe200078e0209 */
[-C--:B------:R-:W-:Y:S01]  /*0f30*/  LEA R242, P1, R2, R215.reuse, 0x1 ;  /* 0x000000d702f27211 */ /* 0x080fe200078208ff */
[C---:B------:R-:W-:Y:S01]  /*0f40*/  IMAD R23, R43.reuse, 0x6, RZ ;  /* 0x000000062b177824 */ /* 0x040fe200078e02ff */
[----:B------:R-:W-:Y:S01]  /*0f50*/  LEA R240, P2, R4, R215, 0x1 ;  /* 0x000000d704f07211 */ /* 0x000fe200078408ff */
[C---:B------:R-:W-:Y:S01]  /*0f60*/  IMAD R35, R43.reuse, 0xc, RZ ;  /* 0x0000000c2b237824 */ /* 0x040fe200078e02ff */
[-C--:B------:R-:W-:Y:S01]  /*0f70*/  LEA.HI.X.SX32 R243, R2, R13.reuse, 0x1, P1 ;  /* 0x0000000d02f37211 */ /* 0x080fe200008f0eff */
[C---:B------:R-:W-:Y:S01]  /*0f80*/  IMAD R189, R43.reuse, 0x18, RZ ;  /* 0x000000182bbd7824 */ /* 0x040fe200078e02ff */
[----:B------:R-:W-:Y:S01]  /*0f90*/  LEA.HI.X.SX32 R241, R4, R13, 0x1, P2 ;  /* 0x0000000d04f17211 */ /* 0x000fe200010f0eff */
[----:B------:R-:W-:Y:S01]  /*0fa0*/  IMAD R187, R43, 0x1a, RZ ;  /* 0x0000001a2bbb7824 */ /* 0x000fe200078e02ff */
[-C--:B------:R-:W-:Y:S01]  /*0fb0*/  LEA R220, P0, R5, R215.reuse, 0x1 ;  /* 0x000000d705dc7211 */ /* 0x080fe200078008ff */
[C---:B------:R-:W-:Y:S01]  /*0fc0*/  IMAD R29, R43.reuse, 0x9, RZ ;  /* 0x000000092b1d7824 */ /* 0x040fe200078e02ff */
[-C--:B------:R-:W-:Y:S01]  /*0fd0*/  LEA R218, P1, R6, R215.reuse, 0x1 ;  /* 0x000000d706da7211 */ /* 0x080fe200078208ff */
[----:B------:R-:W-:Y:S01]  /*0fe0*/  IMAD R33, R43, 0xb, RZ ;  /* 0x0000000b2b217824 */ /* 0x000fe200078e02ff */
[-C--:B------:R-:W-:Y:S01]  /*0ff0*/  LEA R216, P2, R9, R215.reuse, 0x1 ;  /* 0x000000d709d87211 */ /* 0x080fe200078408ff */
[C---:B------:R-:W-:Y:S01]  /*1000*/  IMAD R17, R43.reuse, 0x3, RZ ;  /* 0x000000032b117824 */ /* 0x040fe200078e02ff */
[----:B------:R-:W-:Y:S01]  /*1010*/  LEA R214, P3, R0, R215, 0x1 ;  /* 0x000000d700d67211 */ /* 0x000fe200078608ff */
[----:B------:R-:W-:Y:S01]  /*1020*/  IMAD R37, R43, 0xd, RZ ;  /* 0x0000000d2b257824 */ /* 0x000fe200078e02ff */
[-C--:B------:R-:W-:Y:S01]  /*1030*/  IADD3 R192, P5, R193, R196.reuse, RZ ;  /* 0x000000c4c1c07210 */ /* 0x080fe20007fbe0ff */
[----:B------:R-:W-:Y:S01]  /*1040*/  IMAD R39, R43, 0xe, RZ ;  /* 0x0000000e2b277824 */ /* 0x000fe200078e02ff */
[-C--:B------:R-:W-:Y:S01]  /*1050*/  IADD3 R184, P6, R31, R196.reuse, RZ ;  /* 0x000000c41fb87210 */ /* 0x080fe20007fde0ff */
[----:B------:R-:W-:Y:S01]  /*1060*/  IMAD R183, R43, 0x1c, RZ ;  /* 0x0000001c2bb77824 */ /* 0x000fe200078e02ff */
[-C--:B------:R-:W-:Y:S01]  /*1070*/  LEA.HI.X.SX32 R221, R5, R13.reuse, 0x1, P0 ;  /* 0x0000000d05dd7211 */ /* 0x080fe200000f0eff */
[----:B------:R-:W-:Y:S01]  /*1080*/  IMAD R181, R43, 0x1e, RZ ;  /* 0x0000001e2bb57824 */ /* 0x000fe200078e02ff */
[-C--:B------:R-:W-:Y:S01]  /*1090*/  LEA.HI.X.SX32 R219, R6, R13.reuse, 0x1, P1 ;  /* 0x0000000d06db7211 */ /* 0x080fe200008f0eff */
[----:B------:R0:W-:Y:S01]  /*10a0*/  STL.64 [R1+0x10], R172 ;  /* 0x000010ac01007387 */ /* 0x0001e20000100a00 */
[-C--:B------:R-:W-:Y:S01]  /*10b0*/  LEA.HI.X.SX32 R217, R9, R13.reuse, 0x1, P2 ;  /* 0x0000000d09d97211 */ /* 0x080fe200010f0eff */
[C---:B------:R-:W-:Y:S01]  /*10c0*/  IMAD R25, R43.reuse, 0x7, RZ ;  /* 0x000000072b197824 */ /* 0x040fe200078e02ff */
[----:B------:R-:W-:Y:S01]  /*10d0*/  LEA.HI.X.SX32 R215, R0, R13, 0x1, P3 ;  /* 0x0000000d00d77211 */ /* 0x000fe200018f0eff */
[----:B------:R-:W-:Y:S01]  /*10e0*/  IMAD.SHL.U32 R13, R43, 0x2, RZ ;  /* 0x000000022b0d7824 */ /* 0x000fe200078e00ff */
[-C--:B------:R-:W-:Y:S01]  /*10f0*/  LEA.HI.X.SX32 R185, R21, R197.reuse, 0x1, P6 ;  /* 0x000000c515b97211 */ /* 0x080fe200030f0eff */
[----:B------:R1:W-:Y:S01]  /*1100*/  STL.64 [R1+0x8], R170 ;  /* 0x000008aa01007387 */ /* 0x0003e20000100a00 */
[-C--:B------:R-:W-:Y:S01]  /*1110*/  LEA.HI.X.SX32 R193, R31, R197.reuse, 0x1, P5 ;  /* 0x000000c51fc17211 */ /* 0x080fe200028f0eff */
[----:B------:R-:W-:Y:S01]  /*1120*/  IMAD.SHL.U32 R19, R43, 0x4, RZ ;  /* 0x000000042b137824 */ /* 0x000fe200078e00ff */
[-C--:B------:R-:W-:Y:S01]  /*1130*/  IADD3 R194, P0, R195, R196.reuse, RZ ;  /* 0x000000c4c3c27210 */ /* 0x080fe20007f1e0ff */
[----:B------:R2:W-:Y:S01]  /*1140*/  STL.64 [R1], R168 ;  /* 0x000000a801007387 */ /* 0x0005e20000100a00 */
[-C--:B------:R-:W-:Y:S01]  /*1150*/  IADD3 R190, P1, R191, R196.reuse, RZ ;  /* 0x000000c4bfbe7210 */ /* 0x080fe20007f3e0ff */
[----:B------:R-:W-:Y:S01]  /*1160*/  IMAD.SHL.U32 R27, R43, 0x8, RZ ;  /* 0x000000082b1b7824 */ /* 0x000fe200078e00ff */
[-C--:B------:R-:W-:Y:S01]  /*1170*/  IADD3 R188, P3, R189, R196.reuse, RZ ;  /* 0x000000c4bdbc7210 */ /* 0x080fe20007f7e0ff */
[----:B------:R-:W-:Y:S01]  /*1180*/  IMAD R41, R43, 0xf, RZ ;  /* 0x0000000f2b297824 */ /* 0x000fe200078e02ff */
[-C--:B------:R-:W-:Y:S01]  /*1190*/  IADD3 R186, P2, R187, R196.reuse, RZ ;  /* 0x000000c4bbba7210 */ /* 0x080fe20007f5e0ff */
[----:B------:R-:W-:Y:S01]  /*11a0*/  UMOV UR9, URZ ;  /* 0x0000003f00097c82 */ /* 0x000fe20008000000 */
[-C--:B------:R-:W-:Y:S01]  /*11b0*/  IADD3 R178, P6, R23, R196.reuse, RZ ;  /* 0x000000c417b27210 */ /* 0x080fe20007fde0ff */
[----:B------:R-:W-:Y:S01]  /*11c0*/  UIADD3.X UR39, UR9, 0x40000040, URZ, UP0, !UPT ;  /* 0x4000004009277890 */ /* 0x000fe200087fe43f */
[-C--:B------:R-:W-:Y:S01]  /*11d0*/  IADD3 R176, P5, R35, R196.reuse, RZ ;  /* 0x000000c423b07210 */ /* 0x080fe20007fbe0ff */
[----:B------:R-:W-:Y:S01]  /*11e0*/  IMAD.MOV.U32 R9, RZ, RZ, -0x800000 ;  /* 0xff800000ff097424 */ /* 0x000fe200078e00ff */
[-C--:B------:R-:W-:Y:S01]  /*11f0*/  LEA.HI.X.SX32 R195, R29, R197.reuse, 0x1, P0 ;  /* 0x000000c51dc37211 */ /* 0x080fe200000f0eff */
[----:B------:R-:W-:Y:S01]  /*1200*/  IMAD.MOV.U32 R10, RZ, RZ, 0x3f800000 ;  /* 0x3f800000ff0a7424 */ /* 0x000fe200078e00ff */
[-C--:B------:R-:W-:Y:S01]  /*1210*/  LEA.HI.X.SX32 R191, R33, R197.reuse, 0x1, P1 ;  /* 0x000000c521bf7211 */ /* 0x080fe200008f0eff */
[----:B------:R-:W-:Y:S01]  /*1220*/  IMAD.MOV.U32 R11, RZ, RZ, 0x3f800000 ;  /* 0x3f800000ff0b7424 */ /* 0x000fe200078e00ff */
[-C--:B------:R-:W-:Y:S01]  /*1230*/  LEA.HI.X.SX32 R179, R17, R197.reuse, 0x1, P6 ;  /* 0x000000c511b37211 */ /* 0x080fe200030f0eff */
[----:B------:R-:W-:Y:S01]  /*1240*/  IMAD.MOV.U32 R12, RZ, RZ, 0x3f800000 ;  /* 0x3f800000ff0c7424 */ /* 0x000fe200078e00ff */
[-C--:B------:R-:W-:Y:S01]  /*1250*/  LEA.HI.X.SX32 R177, R23, R197.reuse, 0x1, P5 ;  /* 0x000000c517b17211 */ /* 0x080fe200028f0eff */
[----:B------:R-:W-:Y:S01]  /*1260*/  IMAD.MOV.U32 R15, RZ, RZ, 0x3f800000 ;  /* 0x3f800000ff0f7424 */ /* 0x000fe200078e00ff */
[-C--:B------:R-:W-:Y:S01]  /*1270*/  LEA.HI.X.SX32 R189, R35, R197.reuse, 0x1, P3 ;  /* 0x000000c523bd7211 */ /* 0x080fe200018f0eff */
[----:B------:R-:W-:Y:S01]  /*1280*/  IMAD.MOV.U32 R6, RZ, RZ, -0x800000 ;  /* 0xff800000ff067424 */ /* 0x000fe200078e00ff */
[----:B------:R-:W-:Y:S01]  /*1290*/  LEA.HI.X.SX32 R187, R37, R197, 0x1, P2 ;  /* 0x000000c525bb7211 */ /* 0x000fe200010f0eff */
[----:B------:R-:W-:Y:S01]  /*12a0*/  IMAD.MOV.U32 R5, RZ, RZ, -0x800000 ;  /* 0xff800000ff057424 */ /* 0x000fe200078e00ff */
[-C--:B------:R-:W-:Y:S01]  /*12b0*/  IADD3 R182, P4, R183, R196.reuse, RZ ;  /* 0x000000c4b7b67210 */ /* 0x080fe20007f9e0ff */
[----:B------:R-:W-:Y:S01]  /*12c0*/  IMAD.MOV.U32 R14, RZ, RZ, -0x800000 ;  /* 0xff800000ff0e7424 */ /* 0x000fe200078e00ff */
[----:B------:R-:W-:-:S02]  /*12d0*/  IADD3 R180, P0, R181, R196, RZ ;  /* 0x000000c4b5b47210 */ /* 0x000fc40007f1e0ff */
[----:B------:R-:W-:Y:S02]  /*12e0*/  CS2R R156, SRZ ;  /* 0x00000000009c7805 */ /* 0x000fe4000001ff00 */
[-C--:B------:R-:W-:Y:S02]  /*12f0*/  IADD3 R174, P1, R39, R196.reuse, RZ ;  /* 0x000000c427ae7210 */ /* 0x080fe40007f3e0ff */
[----:B------:R-:W-:Y:S02]  /*1300*/  CS2R R158, SRZ ;  /* 0x00000000009e7805 */ /* 0x000fe4000001ff00 */
[-C--:B------:R-:W-:Y:S01]  /*1310*/  IADD3 R212, P6, R13, R196.reuse, RZ ;  /* 0x000000c40dd47210 */ /* 0x080fe20007fde0ff */
[----:B------:R-:W-:Y:S01]  /*1320*/  UMOV UR12, 0x80 ;  /* 0x00000080000c7882 */ /* 0x000fe20000000000 */
[CC--:B0-----:R-:W-:Y:S01]  /*1330*/  LEA R172, P5, R43.reuse, R196.reuse, 0x2 ;  /* 0x000000c42bac7211 */ /* 0x0c1fe200078a10ff */
[----:B------:R-:W-:Y:S01]  /*1340*/  UMOV UR13, 0x40000040 ;  /* 0x40000040000d7882 */ /* 0x000fe20000000000 */
[CC--:B-1----:R-:W-:Y:S01]  /*1350*/  LEA R170, P3, R43.reuse, R196.reuse, 0x3 ;  /* 0x000000c42baa7211 */ /* 0x0c2fe200078618ff */
[----:B------:R-:W-:Y:S01]  /*1360*/  UMOV UR5, URZ ;  /* 0x0000003f00057c82 */ /* 0x000fe20008000000 */
[----:B--2---:R-:W-:Y:S01]  /*1370*/  LEA R168, P2, R43, R196, 0x4 ;  /* 0x000000c42ba87211 */ /* 0x004fe200078420ff */
[----:B------:R-:W-:Y:S01]  /*1380*/  UMOV UR6, URZ ;  /* 0x0000003f00067c82 */ /* 0x000fe20008000000 */
[-C--:B------:R-:W-:Y:S01]  /*1390*/  LEA.HI.X.SX32 R175, R25, R197.reuse, 0x1, P1 ;  /* 0x000000c519af7211 */ /* 0x080fe200008f0eff */
[----:B------:R-:W-:Y:S01]  /*13a0*/  UMOV UR7, URZ ;  /* 0x0000003f00077c82 */ /* 0x000fe20008000000 */
[-C--:B------:R-:W-:Y:S01]  /*13b0*/  LEA.HI.X.SX32 R183, R39, R197.reuse, 0x1, P4 ;  /* 0x000000c527b77211 */ /* 0x080fe200020f0eff */
[----:B------:R-:W-:Y:S01]  /*13c0*/  UMOV UR8, URZ ;  /* 0x0000003f00087c82 */ /* 0x000fe20008000000 */
[-C--:B------:R-:W-:Y:S01]  /*13d0*/  LEA.HI.X.SX32 R213, R43, R197.reuse, 0x1, P6 ;  /* 0x000000c52bd57211 */ /* 0x080fe200030f0eff */
[----:B------:R-:W-:Y:S01]  /*13e0*/  UIADD3.64 UR12, UR4, UR12, URZ ;  /* 0x0000000c040c7297 */ /* 0x000fe2000fffe03f */
[-C--:B------:R-:W-:Y:S01]  /*13f0*/  LEA.HI.X.SX32 R173, R13, R197.reuse, 0x1, P5 ;  /* 0x000000c50dad7211 */ /* 0x080fe200028f0eff */
[----:B------:R-:W-:Y:S01]  /*1400*/  UIADD3.64 UR34, UR38, 0x2, URZ ;  /* 0x0000000226227897 */ /* 0x000fe2000fffe03f */
[-C--:B------:R-:W-:Y:S01]  /*1410*/  LEA.HI.X.SX32 R171, R19, R197.reuse, 0x1, P3 ;  /* 0x000000c513ab7211 */ /* 0x080fe200018f0eff */
[----:B------:R-:W-:Y:S01]  /*1420*/  UIADD3.64 UR30, UR38, 0x4, URZ ;  /* 0x00000004261e7897 */ /* 0x000fe2000fffe03f */
[-C--:B------:R-:W-:Y:S01]  /*1430*/  LEA.HI.X.SX32 R169, R27, R197.reuse, 0x1, P2 ;  /* 0x000000c51ba97211 */ /* 0x080fe200010f0eff */
[----:B------:R-:W-:Y:S01]  /*1440*/  UIADD3.64 UR26, UR38, 0x7e, URZ ;  /* 0x0000007e261a7897 */ /* 0x000fe2000fffe03f */
[----:B------:R-:W-:Y:S01]  /*1450*/  LEA.HI.X.SX32 R181, R41, R197, 0x1, P0 ;  /* 0x000000c529b57211 */ /* 0x000fe200000f0eff */
[----:B------:R-:W-:-:S02]  /*1460*/  UIADD3.64 UR22, UR38, 0x80, URZ ;  /* 0x0000008026167897 */ /* 0x000fc4000fffe03f */
[----:B------:R-:W-:Y:S02]  /*1470*/  UIADD3.64 UR18, UR38, 0x82, URZ ;  /* 0x0000008226127897 */ /* 0x000fe4000fffe03f */
[----:B------:R-:W-:Y:S01]  /*1480*/  UIADD3.64 UR10, UR38, 0x84, URZ ;  /* 0x00000084260a7897 */ /* 0x000fe2000fffe03f */
[----:B------:R-:W-:Y:S01]  /*1490*/  ULDC UR16, c[0x0][0x238] ;  /* 0x00008e0000107ab9 */ /* 0x000fe20000000800 */
[----:B------:R-:W-:Y:S01]  /*14a0*/  UMOV UR46, UR42 ;  /* 0x0000002a002e7c82 */ /* 0x000fe20008000000 */
[----:B------:R-:W-:Y:S01]  /*14b0*/  UMOV UR47, 0xc0000010 ;  /* 0xc0000010002f7882 */ /* 0x000fe20000000000 */
[----:B------:R-:W-:-:S08]  /*14c0*/  UMOV UR43, 0x40000040 ;  /* 0x40000040002b7882 */ /* 0x000fd00000000000 */
.L_x_1:
[----:B------:R-:W2:Y:S04]  /*14d0*/  LDL.64 R208, [R1+0x28] ;  /* 0x0000280001d07983 */ /* 0x000ea80000100a00 */
[----:B------:R-:W3:Y:S04]  /*14e0*/  LDL.64 R206, [R1+0x20] ;  /* 0x0000200001ce7983 */ /* 0x000ee80000100a00 */
[----:B------:R-:W4:Y:S04]  /*14f0*/  LDL.64 R204, [R1+0x18] ;  /* 0x0000180001cc7983 */ /* 0x000f280000100a00 */
[----:B------:R-:W5:Y:S04]  /*1500*/  LDL.64 R202, [R1+0x10] ;  /* 0x0000100001ca7983 */ /* 0x000f680000100a00 */
[----:B------:R-:W5:Y:S04]  /*1510*/  LDL.64 R200, [R1+0x8] ;  /* 0x0000080001c87983 */ /* 0x000f680000100a00 */
[----:B------:R-:W5:Y:S01]  /*1520*/  LDL.64 R198, [R1] ;  /* 0x0000000001c67983 */ /* 0x000f620000100a00 */
[----:B------:R-:W-:-:S02]  /*1530*/  IMAD.U32 R16, RZ, RZ, UR8 ;  /* 0x00000008ff107e24 */ /* 0x000fc4000f8e00ff */
[----:B------:R-:W-:Y:S02]  /*1540*/  IMAD.U32 R20, RZ, RZ, UR8 ;  /* 0x00000008ff147e24 */ /* 0x000fe4000f8e00ff */
[----:B------:R-:W-:Y:S02]  /*1550*/  IMAD.U32 R22, RZ, RZ, UR8 ;  /* 0x00000008ff167e24 */ /* 0x000fe4000f8e00ff */
[----:B------:R-:W-:Y:S02]  /*1560*/  IMAD.U32 R24, RZ, RZ, UR8 ;  /* 0x00000008ff187e24 */ /* 0x000fe4000f8e00ff */
[----:B------:R-:W-:Y:S02]  /*1570*/  IMAD.U32 R26, RZ, RZ, UR8 ;  /* 0x00000008ff1a7e24 */ /* 0x000fe4000f8e00ff */
[----:B------:R-:W-:Y:S02]  /*1580*/  IMAD.U32 R28, RZ, RZ, UR8 ;  /* 0x00000008ff1c7e24 */ /* 0x000fe4000f8e00ff */
        /* <DEDUP_REMOVED lines=10> */
[----:B------:R-:W-:-:S04]  /*1630*/  IMAD.WIDE R30, R31, 0x2, R250 ;  /* 0x000000021f1e7825 */ /* 0x000fc800078e02fa */
[----:B------:R-:W-:Y:S02]  /*1640*/  IMAD.WIDE R32, R33, 0x2, R248 ;  /* 0x0000000221207825 */ /* 0x000fe400078e02f8 */
[----:B------:R-:W5:Y:S02]  /*1650*/  LDG.E.U16 R30, desc[UR24][R30.64] ;  /* 0x000000181e1e7981 */ /* 0x000f64000c1e1500 */
[----:B------:R-:W-:Y:S02]  /*1660*/  IMAD.WIDE R34, R35, 0x2, R246 ;  /* 0x0000000223227825 */ /* 0x000fe400078e02f6 */
[----:B------:R-:W5:Y:S02]  /*1670*/  LDG.E.U16 R32, desc[UR24][R32.64] ;  /* 0x0000001820207981 */ /* 0x000f64000c1e1500 */
[----:B------:R-:W-:Y:S02]  /*1680*/  IMAD.WIDE R36, R37, 0x2, R244 ;  /* 0x0000000225247825 */ /* 0x000fe400078e02f4 */
[----:B------:R-:W5:Y:S02]  /*1690*/  LDG.E.U16 R34, desc[UR24][R34.64] ;  /* 0x0000001822227981 */ /* 0x000f64000c1e1500 */
[----:B------:R-:W-:-:S02]  /*16a0*/  IMAD.WIDE R38, R39, 0x2, R242 ;  /* 0x0000000227267825 */ /* 0x000fc400078e02f2 */
[----:B------:R-:W5:Y:S02]  /*16b0*/  LDG.E.U16 R4, desc[UR24][R36.64] ;  /* 0x0000001824047981 */ /* 0x000f64000c1e1500 */
[----:B------:R-:W-:Y:S02]  /*16c0*/  IMAD.WIDE R40, R41, 0x2, R240 ;  /* 0x0000000229287825 */ /* 0x000fe400078e02f0 */
[----:B------:R-:W5:Y:S02]  /*16d0*/  LDG.E.U16 R18, desc[UR24][R38.64] ;  /* 0x0000001826127981 */ /* 0x000f64000c1e1500 */
[----:B------:R-:W-:-:S04]  /*16e0*/  IMAD.WIDE R42, R43, 0x2, R220 ;  /* 0x000000022b2a7825 */ /* 0x000fc800078e02dc */
[----:B------:R-:W-:-:S04]  /*16f0*/  IMAD.WIDE R44, R45, 0x2, R218 ;  /* 0x000000022d2c7825 */ /* 0x000fc800078e02da */
[----:B------:R-:W-:-:S04]  /*1700*/  IMAD.WIDE R46, R47, 0x2, R216 ;  /* 0x000000022f2e7825 */ /* 0x000fc800078e02d8 */
[----:B------:R-:W-:-:S04]  /*1710*/  IMAD.WIDE R48, R49, 0x2, R214 ;  /* 0x0000000231307825 */ /* 0x000fc800078e02d6 */
[----:B--2---:R-:W-:-:S04]  /*1720*/  IMAD.WIDE R16, R16, 0x2, R208 ;  /* 0x0000000210107825 */ /* 0x004fc800078e02d0 */
[----:B---3--:R-:W-:Y:S02]  /*1730*/  IMAD.WIDE R20, R20, 0x2, R206 ;  /* 0x0000000214147825 */ /* 0x008fe400078e02ce */
[----:B------:R-:W2:Y:S02]  /*1740*/  LDG.E.U16 R16, desc[UR24][R16.64] ;  /* 0x0000001810107981 */ /* 0x000ea4000c1e1500 */
[----:B----4-:R-:W-:Y:S02]  /*1750*/  IMAD.WIDE R22, R22, 0x2, R204 ;  /* 0x0000000216167825 */ /* 0x010fe400078e02cc */
[----:B------:R-:W3:Y:S02]  /*1760*/  LDG.E.U16 R20, desc[UR24][R20.64] ;  /* 0x0000001814147981 */ /* 0x000ee4000c1e1500 */
[----:B-----5:R-:W-:Y:S02]  /*1770*/  IMAD.WIDE R24, R24, 0x2, R202 ;  /* 0x0000000218187825 */ /* 0x020fe400078e02ca */
[----:B------:R-:W4:Y:S02]  /*1780*/  LDG.E.U16 R22, desc[UR24][R22.64] ;  /* 0x0000001816167981 */ /* 0x000f24000c1e1500 */
[----:B------:R-:W-:-:S02]  /*1790*/  IMAD.WIDE R26, R26, 0x2, R200 ;  /* 0x000000021a1a7825 */ /* 0x000fc400078e02c8 */
[----:B------:R-:W5:Y:S02]  /*17a0*/  LDG.E.U16 R24, desc[UR24][R24.64] ;  /* 0x0000001818187981 */ /* 0x000f64000c1e1500 */
[----:B------:R-:W-:Y:S02]  /*17b0*/  IMAD.WIDE R28, R28, 0x2, R198 ;  /* 0x000000021c1c7825 */ /* 0x000fe400078e02c6 */
[----:B------:R-:W5:Y:S04]  /*17c0*/  LDG.E.U16 R26, desc[UR24][R26.64] ;  /* 0x000000181a1a7981 */ /* 0x000f68000c1e1500 */
[----:B------:R-:W5:Y:S04]  /*17d0*/  LDG.E.U16 R28, desc[UR24][R28.64] ;  /* 0x000000181c1c7981 */ /* 0x000f68000c1e1500 */
[----:B------:R-:W5:Y:S04]  /*17e0*/  LDG.E.U16 R198, desc[UR24][R40.64] ;  /* 0x0000001828c67981 */ /* 0x000f68000c1e1500 */
[----:B------:R-:W5:Y:S04]  /*17f0*/  LDG.E.U16 R200, desc[UR24][R42.64] ;  /* 0x000000182ac87981 */ /* 0x000f68000c1e1500 */
[----:B------:R-:W5:Y:S04]  /*1800*/  LDG.E.U16 R202, desc[UR24][R44.64] ;  /* 0x000000182cca7981 */ /* 0x000f68000c1e1500 */
[----:B------:R-:W5:Y:S04]  /*1810*/  LDG.E.U16 R204, desc[UR24][R46.64] ;  /* 0x000000182ecc7981 */ /* 0x000f68000c1e1500 */
[----:B------:R-:W5:Y:S01]  /*1820*/  LDG.E.U16 R206, desc[UR24][R48.64] ;  /* 0x0000001830ce7981 */ /* 0x000f62000c1e1500 */
[----:B------:R-:W-:Y:S06]  /*1830*/  BAR.SYNC.DEFER_BLOCKING 0x0 ;  /* 0x0000000000007b1d */ /* 0x000fec0000010000 */
[----:B------:R-:W-:Y:S04]  /*1840*/  STS.U16 [R7+UR29+0x1600], R30 ;  /* 0x0016001e07007988 */ /* 0x000fe8000800041d */
[----:B------:R-:W-:Y:S04]  /*1850*/  STS.U16 [R7+UR29+0x1700], R32 ;  /* 0x0017002007007988 */ /* 0x000fe8000800041d */
[----:B------:R-:W-:Y:S04]  /*1860*/  STS.U16 [R7+UR29+0x1800], R34 ;  /* 0x0018002207007988 */ /* 0x000fe8000800041d */
[----:B------:R0:W-:Y:S04]  /*1870*/  STS.U16 [R7+UR29+0x1900], R4 ;  /* 0x0019000407007988 */ /* 0x0001e8000800041d */
[----:B------:R1:W-:Y:S01]  /*1880*/  STS.U16 [R7+UR29+0x1a00], R18 ;  /* 0x001a001207007988 */ /* 0x0003e2000800041d */
[----:B------:R-:W-:Y:S01]  /*1890*/  UMOV UR44, UR4 ;  /* 0x00000004002c7c82 */ /* 0x000fe20008000000 */
[----:B------:R-:W-:Y:S01]  /*18a0*/  UMOV UR45, 0x40000040 ;  /* 0x40000040002d7882 */ /* 0x000fe20000000000 */
[----:B------:R-:W-:Y:S01]  /*18b0*/  UMOV UR14, UR46 ;  /* 0x0000002e000e7c82 */ /* 0x000fe20008000000 */
[----:B------:R-:W-:Y:S01]  /*18c0*/  UMOV UR15, UR47 ;  /* 0x0000002f000f7c82 */ /* 0x000fe20008000000 */
[----:B0-----:R-:W0:Y:S02]  /*18d0*/  S2R R4, SR_TID.X ;  /* 0x0000000000047919 */ /* 0x001e240000002100 */
[----:B0-----:R-:W-:-:S05]  /*18e0*/  IMAD.SHL.U32 R4, R4, 0x2, RZ ;  /* 0x0000000204047824 */ /* 0x001fca00078e00ff */
[----:B------:R-:W-:Y:S02]  /*18f0*/  LOP3.LUT R4, R4, 0x6, RZ, 0xc0, !PT ;  /* 0x0000000604047812 */ /* 0x000fe400078ec0ff */
[----:B-1----:R-:W-:Y:S02]  /*1900*/  LOP3.LUT R18, R8, 0x8, RZ, 0xfc, !PT ;  /* 0x0000000808127812 */ /* 0x002fe400078efcff */
[----:B------:R-:W-:Y:S01]  /*1910*/  LOP3.LUT R0, R0, 0xffff7fff, RZ, 0xc0, !PT ;  /* 0xffff7fff00007812 */ /* 0x000fe200078ec0ff */
[----:B--2---:R-:W-:Y:S04]  /*1920*/  STS.U16 [R7+UR29+0x1000], R16 ;  /* 0x0010001007007988 */ /* 0x004fe8000800041d */
[----:B---3--:R-:W-:Y:S04]  /*1930*/  STS.U16 [R7+UR29+0x1100], R20 ;  /* 0x0011001407007988 */ /* 0x008fe8000800041d */
[----:B----4-:R-:W-:Y:S04]  /*1940*/  STS.U16 [R7+UR29+0x1200], R22 ;  /* 0x0012001607007988 */ /* 0x010fe8000800041d */
[----:B-----5:R-:W-:Y:S04]  /*1950*/  STS.U16 [R7+UR29+0x1300], R24 ;  /* 0x0013001807007988 */ /* 0x020fe8000800041d */
[----:B------:R-:W-:Y:S04]  /*1960*/  STS.U16 [R7+UR29+0x1400], R26 ;  /* 0x0014001a07007988 */ /* 0x000fe8000800041d */
[----:B------:R0:W-:Y:S04]  /*1970*/  STS.U16 [R7+UR29+0x1500], R28 ;  /* 0x0015001c07007988 */ /* 0x0001e8000800041d */
[----:B------:R-:W-:Y:S04]  /*1980*/  STS.U16 [R7+UR29+0x1b00], R198 ;  /* 0x001b00c607007988 */ /* 0x000fe8000800041d */
[----:B------:R-:W-:Y:S04]  /*1990*/  STS.U16 [R7+UR29+0x1c00], R200 ;  /* 0x001c00c807007988 */ /* 0x000fe8000800041d */
[----:B------:R-:W-:Y:S04]  /*19a0*/  STS.U16 [R7+UR29+0x1d00], R202 ;  /* 0x001d00ca07007988 */ /* 0x000fe8000800041d */
[----:B------:R1:W-:Y:S04]  /*19b0*/  STS.U16 [R7+UR29+0x1e00], R204 ;  /* 0x001e00cc07007988 */ /* 0x0003e8000800041d */
[----:B------:R2:W-:Y:S01]  /*19c0*/  STS.U16 [R7+UR29+0x1f00], R206 ;  /* 0x001f00ce07007988 */ /* 0x0005e2000800041d */
[----:B------:R3:W-:Y:S06]  /*19d0*/  MEMBAR.ALL.CTA ;  /* 0x0000000000007992 */ /* 0x0007ec0000008000 */
[----:B---3--:R-:W3:Y:S02]  /*19e0*/  FENCE.VIEW.ASYNC.S ;  /* 0x00000000000073c6 */ /* 0x008ee40000000000 */
[----:B---3--:R-:W-:Y:S06]  /*19f0*/  BAR.SYNC.DEFER_BLOCKING 0x0 ;  /* 0x0000000000007b1d */ /* 0x008fec0000010000 */
[----:B0-----:R-:W-:-:S06]  /*1a00*/  WARPGROUP.ARRIVE ;  /* 0x00000000000079c5 */ /* 0x001fcc0000000000 */
[----:B------:R-:W-:-:S12]  /*1a10*/  HGMMA.64x128x16.F32 R88, gdesc[UR44].tnspA, RZ, !UPT ;  /* 0x21e000002c5879f0 */ /* 0x000fd8000c7008ff */
[----:B------:R-:W-:Y:S01]  /*1a20*/  HGMMA.64x128x16.F32 R24, gdesc[UR12].tnspA, RZ, !UPT, gsb0 ;  /* 0x21e000000c1879f0 */ /* 0x000fe2000c0008ff */
[----:B------:R-:W-:-:S04]  /*1a30*/  IADD3 R16, P0, R4, UR6, RZ ;  /* 0x0000000604107c10 */ /* 0x000fc8000ff1e0ff */
[----:B------:R-:W-:Y:S01]  /*1a40*/  IADD3 R17, P1, R16, 0x40, RZ ;  /* 0x0000004010117810 */ /* 0x000fe20007f3e0ff */
[----:B------:R-:W-:-:S04]  /*1a50*/  IMAD.X R13, RZ, RZ, UR7, P0 ;  /* 0x00000007ff0d7e24 */ /* 0x000fc800080e06ff */
[----:B------:R-:W-:Y:S01]  /*1a60*/  IMAD.X R20, RZ, RZ, R13, P1 ;  /* 0x000000ffff147224 */ /* 0x000fe200008e060d */
[----:B------:R-:W-:-:S05]  /*1a70*/  IADD3 R223, P1, R16, 0x8, RZ ;  /* 0x0000000810df7810 */ /* 0x000fca0007f3e0ff */
[----:B------:R-:W-:Y:S01]  /*1a80*/  IMAD.X R208, RZ, RZ, R13, P1 ;  /* 0x000000ffffd07224 */ /* 0x000fe200008e060d */
[----:B------:R-:W-:-:S05]  /*1a90*/  IADD3 R222, P1, R16, 0x9, RZ ;  /* 0x0000000910de7810 */ /* 0x000fca0007f3e0ff */
[----:B------:R-:W-:Y:S01]  /*1aa0*/  IMAD.X R210, RZ, RZ, R13, P1 ;  /* 0x000000ffffd27224 */ /* 0x000fe200008e060d */
[----:B------:R-:W-:-:S05]  /*1ab0*/  IADD3 R211, P1, R16, 0x10, RZ ;  /* 0x0000001010d37810 */ /* 0x000fca0007f3e0ff */
[----:B-1----:R-:W-:Y:S01]  /*1ac0*/  IMAD.X R204, RZ, RZ, R13, P1 ;  /* 0x000000ffffcc7224 */ /* 0x002fe200008e060d */
[----:B------:R-:W-:-:S05]  /*1ad0*/  IADD3 R209, P1, R16, 0x11, RZ ;  /* 0x0000001110d17810 */ /* 0x000fca0007f3e0ff */
[----:B------:R-:W-:Y:S01]  /*1ae0*/  IMAD.X R205, RZ, RZ, R13, P1 ;  /* 0x000000ffffcd7224 */ /* 0x000fe200008e060d */
[----:B------:R-:W-:-:S05]  /*1af0*/  IADD3 R207, P1, R16, 0x18, RZ ;  /* 0x0000001810cf7810 */ /* 0x000fca0007f3e0ff */
[----:B------:R-:W-:Y:S01]  /*1b00*/  IMAD.X R202, RZ, RZ, R13, P1 ;  /* 0x000000ffffca7224 */ /* 0x000fe200008e060d */
[----:B--2---:R-:W-:Y:S02]  /*1b10*/  IADD3 R206, P1, R16, 0x19, RZ ;  /* 0x0000001910ce7810 */ /* 0x004fe40007f3e0ff */
[----:B------:R-:W-:-:S03]  /*1b20*/  LOP3.LUT R4, R8, 0x48, RZ, 0xfc, !PT ;  /* 0x0000004808047812 */ /* 0x000fc600078efcff */
[----:B------:R-:W-:Y:S01]  /*1b30*/  IMAD.X R203, RZ, RZ, R13, P1 ;  /* 0x000000ffffcb7224 */ /* 0x000fe200008e060d */
[----:B------:R-:W-:Y:S02]  /*1b40*/  IADD3 R201, P1, R16, 0x20, RZ ;  /* 0x0000002010c97810 */ /* 0x000fe40007f3e0ff */
[----:B------:R-:W-:-:S03]  /*1b50*/  ISETP.GT.U32.AND P0, PT, R17, R4, PT ;  /* 0x000000041100720c */ /* 0x000fc60003f04070 */
[--C-:B------:R-:W-:Y:S01]  /*1b60*/  IMAD.X R200, RZ, RZ, R13.reuse, P1 ;  /* 0x000000ffffc87224 */ /* 0x100fe200008e060d */
[----:B------:R-:W-:Y:S02]  /*1b70*/  IADD3 R199, P1, R16, 0x21, RZ ;  /* 0x0000002110c77810 */ /* 0x000fe40007f3e0ff */
[----:B------:R-:W-:Y:S02]  /*1b80*/  ISETP.GT.U32.AND.EX P0, PT, R20, RZ, PT, P0 ;  /* 0x000000ff1400720c */ /* 0x000fe40003f04100 */
[C---:B------:R-:W-:Y:S01]  /*1b90*/  ISETP.GT.U32.AND P5, PT, R17.reuse, R8, PT ;  /* 0x000000081100720c */ /* 0x040fe20003fa4070 */
[----:B------:R-:W-:Y:S01]  /*1ba0*/  IMAD.X R198, RZ, RZ, R13, P1 ;  /* 0x000000ffffc67224 */ /* 0x000fe200008e060d */
[----:B------:R-:W-:Y:S02]  /*1bb0*/  ISETP.GT.U32.AND P4, PT, R17, R18, PT ;  /* 0x000000121100720c */ /* 0x000fe40003f84070 */
[----:B------:R-:W-:Y:S02]  /*1bc0*/  ISETP.GE.U32.AND P1, PT, R16, R8, PT ;  /* 0x000000081000720c */ /* 0x000fe40003f26070 */
[----:B------:R-:W-:-:S02]  /*1bd0*/  ISETP.GT.U32.AND.EX P5, PT, R20, RZ, PT, P5 ;  /* 0x000000ff1400720c */ /* 0x000fc40003fa4150 */
[----:B------:R-:W-:Y:S02]  /*1be0*/  ISETP.GT.U32.AND.EX P4, PT, R20, RZ, PT, P4 ;  /* 0x000000ff1400720c */ /* 0x000fe40003f84140 */
[----:B------:R-:W-:Y:S02]  /*1bf0*/  ISETP.GE.U32.AND.EX P1, PT, R13, RZ, PT, P1 ;  /* 0x000000ff0d00720c */ /* 0x000fe40003f26110 */
[----:B------:R-:W-:Y:S02]  /*1c00*/  IADD3 R21, P2, R16, 0x48, RZ ;  /* 0x0000004810157810 */ /* 0x000fe40007f5e0ff */
[----:B------:R-:W-:Y:S02]  /*1c10*/  LOP3.LUT R17, R8, 0x40, RZ, 0xfc, !PT ;  /* 0x0000004008117812 */ /* 0x000fe400078efcff */
[----:B------:R-:W-:Y:S01]  /*1c20*/  @P0 LOP3.LUT R0, R0, 0x8000, RZ, 0xfc, !PT ;  /* 0x0000800000000812 */ /* 0x000fe200078efcff */
[----:B------:R-:W-:Y:S01]  /*1c30*/  IMAD.X R224, RZ, RZ, R13, P2 ;  /* 0x000000ffffe07224 */ /* 0x000fe200010e060d */
[----:B------:R-:W-:-:S02]  /*1c40*/  ISETP.GT.U32.AND P3, PT, R21, R8, PT ;  /* 0x000000081500720c */ /* 0x000fc40003f64070 */
[C---:B------:R-:W-:Y:S02]  /*1c50*/  ISETP.GT.U32.AND P0, PT, R21.reuse, R18, PT ;  /* 0x000000121500720c */ /* 0x040fe40003f04070 */
[----:B------:R-:W-:Y:S01]  /*1c60*/  ISETP.GT.U32.AND P2, PT, R21, R17, PT ;  /* 0x000000111500720c */ /* 0x000fe20003f44070 */
[----:B------:R-:W-:Y:S02]  /*1c70*/  WARPGROUP.DEPBAR.LE gsb0, 0x0 ;  /* 0x00008000000079c5 */ /* 0x000fe40000010000 */
[----:B------:R-:W-:Y:S01]  /*1c80*/  FMUL R20, R89, UR16 ;  /* 0x0000001059147c20 */ /* 0x000fe20008400000 */
[----:B------:R-:W-:-:S04]  /*1c90*/  FMUL R21, R90, UR16 ;  /* 0x000000105a157c20 */ /* 0x000fc80008400000 */
[----:B------:R-:W-:Y:S02]  /*1ca0*/  FSEL R20, R20, -INF , !P1 ;  /* 0xff80000014147808 */ /* 0x000fe40004800000 */
[----:B------:R-:W-:-:S04]  /*1cb0*/  ISETP.GT.U32.AND P1, PT, R16, R18, PT ;  /* 0x000000121000720c */ /* 0x000fc80003f24070 */
[----:B------:R-:W-:-:S04]  /*1cc0*/  ISETP.GT.U32.AND.EX P1, PT, R13, RZ, PT, P1 ;  /* 0x000000ff0d00720c */ /* 0x000fc80003f24110 */
[----:B------:R-:W-:Y:S02]  /*1cd0*/  FSEL R21, R21, -INF , !P1 ;  /* 0xff80000015157808 */ /* 0x000fe40004800000 */
[----:B------:R-:W-:Y:S01]  /*1ce0*/  ISETP.GE.U32.AND P1, PT, R16, R18, PT ;  /* 0x000000121000720c */ /* 0x000fe20003f26070 */
[----:B------:R-:W-:-:S03]  /*1cf0*/  FMUL R22, R91, UR16 ;  /* 0x000000105b167c20 */ /* 0x000fc60008400000 */
[----:B------:R-:W-:-:S04]  /*1d00*/  ISETP.GE.U32.AND.EX P1, PT, R13, RZ, PT, P1 ;  /* 0x000000ff0d00720c */ /* 0x000fc80003f26110 */
[----:B------:R-:W-:Y:S02]  /*1d10*/  FSEL R22, R22, -INF , !P1 ;  /* 0xff80000016167808 */ /* 0x000fe40004800000 */
[----:B------:R-:W-:Y:S01]  /*1d20*/  ISETP.GT.U32.AND P1, PT, R223, R8, PT ;  /* 0x00000008df00720c */ /* 0x000fe20003f24070 */
[----:B------:R-:W-:-:S03]  /*1d30*/  FMUL R23, R92, UR16 ;  /* 0x000000105c177c20 */ /* 0x000fc60008400000 */
[----:B------:R-:W-:-:S04]  /*1d40*/  ISETP.GT.U32.AND.EX P1, PT, R208, RZ, PT, P1 ;  /* 0x000000ffd000720c */ /* 0x000fc80003f24110 */
        /* <DEDUP_REMOVED lines=47> */
[----:B------:R-:W-:Y:S02]  /*2040*/  ISETP.GT.U32.AND.EX P1, PT, R198, RZ, PT, P1 ;  /* 0x000000ffc600720c */ /* 0x000fe40003f24110 */
[----:B------:R-:W-:Y:S02]  /*2050*/  ISETP.GT.U32.AND.EX P6, PT, R224, RZ, PT, P2 ;  /* 0x000000ffe000720c */ /* 0x000fe40003fc4120 */
[----:B------:R-:W-:Y:S02]  /*2060*/  FSEL R101, R101, -INF , !P1 ;  /* 0xff80000065657808 */ /* 0x000fe40004800000 */
[----:B------:R-:W-:Y:S01]  /*2070*/  ISETP.GT.U32.AND P1, PT, R201, R18, PT ;  /* 0x00000012c900720c */ /* 0x000fe20003f24070 */
[----:B------:R-:W-:-:S03]  /*2080*/  FMUL R102, R106, UR16 ;  /* 0x000000106a667c20 */ /* 0x000fc60008400000 */
[----:B------:R-:W-:Y:S02]  /*2090*/  ISETP.GT.U32.AND.EX P1, PT, R200, RZ, PT, P1 ;  /* 0x000000ffc800720c */ /* 0x000fe40003f24110 */
[----:B------:R-:W-:Y:S02]  /*20a0*/  LOP3.LUT R0, R0, 0xffffbfff, RZ, 0xc0, !PT ;  /* 0xffffbfff00007812 */ /* 0x000fe400078ec0ff */
[----:B------:R-:W-:Y:S02]  /*20b0*/  FSEL R102, R102, -INF , !P1 ;  /* 0xff80000066667808 */ /* 0x000fe40004800000 */
[----:B------:R-:W-:Y:S01]  /*20c0*/  ISETP.GT.U32.AND P1, PT, R199, R18, PT ;  /* 0x00000012c700720c */ /* 0x000fe20003f24070 */
[----:B------:R-:W-:Y:S01]  /*20d0*/  FMUL R103, R107, UR16 ;  /* 0x000000106b677c20 */ /* 0x000fe20008400000 */
[----:B------:R-:W-:Y:S02]  /*20e0*/  @P6 LOP3.LUT R0, R0, 0x4000, RZ, 0xfc, !PT ;  /* 0x0000400000006812 */ /* 0x000fe400078efcff */
[----:B------:R-:W-:-:S02]  /*20f0*/  ISETP.GT.U32.AND.EX P1, PT, R198, RZ, PT, P1 ;  /* 0x000000ffc600720c */ /* 0x000fc40003f24110 */
[----:B------:R-:W-:Y:S02]  /*2100*/  IADD3 R227, P6, R16, 0x28, RZ ;  /* 0x0000002810e37810 */ /* 0x000fe40007fde0ff */
[----:B------:R-:W-:Y:S02]  /*2110*/  FSEL R103, R103, -INF , !P1 ;  /* 0xff80000067677808 */ /* 0x000fe40004800000 */
[C---:B------:R-:W-:Y:S02]  /*2120*/  ISETP.GT.U32.AND P2, PT, R223.reuse, R17, PT ;  /* 0x00000011df00720c */ /* 0x040fe40003f44070 */
[----:B------:R-:W-:Y:S01]  /*2130*/  ISETP.GT.U32.AND P1, PT, R223, R4, PT ;  /* 0x00000004df00720c */ /* 0x000fe20003f24070 */
[----:B------:R-:W-:Y:S01]  /*2140*/  IMAD.X R223, RZ, RZ, R13, P6 ;  /* 0x000000ffffdf7224 */ /* 0x000fe200030e060d */
[----:B------:R-:W-:Y:S02]  /*2150*/  ISETP.GT.U32.AND P6, PT, R227, R8, PT ;  /* 0x00000008e300720c */ /* 0x000fe40003fc4070 */
[----:B------:R-:W-:Y:S01]  /*2160*/  ISETP.GT.U32.AND.EX P2, PT, R208, RZ, PT, P2 ;  /* 0x000000ffd000720c */ /* 0x000fe20003f44120 */
[----:B------:R-:W-:Y:S01]  /*2170*/  FMUL R104, R108, UR16 ;  /* 0x000000106c687c20 */ /* 0x000fe20008400000 */
[----:B------:R-:W-:-:S02]  /*2180*/  ISETP.GT.U32.AND.EX P6, PT, R223, RZ, PT, P6 ;  /* 0x000000ffdf00720c */ /* 0x000fc40003fc4160 */
[----:B------:R-:W-:Y:S02]  /*2190*/  LOP3.LUT R0, R0, 0xffffdfff, RZ, 0xc0, !PT ;  /* 0xffffdfff00007812 */ /* 0x000fe400078ec0ff */
[----:B------:R-:W-:Y:S02]  /*21a0*/  FSEL R104, R104, -INF , !P6 ;  /* 0xff80000068687808 */ /* 0x000fe40007000000 */
[----:B------:R-:W-:-:S05]  /*21b0*/  ISETP.GT.U32.AND.EX P6, PT, R208, RZ, PT, P1 ;  /* 0x000000ffd000720c */ /* 0x000fca0003fc4110 */
[----:B------:R-:W-:-:S04]  /*21c0*/  @P2 LOP3.LUT R0, R0, 0x2000, RZ, 0xfc, !PT ;  /* 0x0000200000002812 */ /* 0x000fc800078efcff */
[----:B------:R-:W-:-:S04]  /*21d0*/  LOP3.LUT R0, R0, 0xffffefff, RZ, 0xc0, !PT ;  /* 0xffffefff00007812 */ /* 0x000fc800078ec0ff */
[----:B------:R-:W-:Y:S02]  /*21e0*/  @P6 LOP3.LUT R0, R0, 0x1000, RZ, 0xfc, !PT ;  /* 0x0000100000006812 */ /* 0x000fe400078efcff */
[----:B------:R-:W-:Y:S01]  /*21f0*/  IADD3 R225, P6, R16, 0x29, RZ ;  /* 0x0000002910e17810 */ /* 0x000fe20007fde0ff */
[----:B------:R-:W-:-:S04]  /*2200*/  FMUL R105, R109, UR16 ;  /* 0x000000106d697c20 */ /* 0x000fc80008400000 */
[----:B------:R-:W-:Y:S01]  /*2210*/  IMAD.X R208, RZ, RZ, R13, P6 ;  /* 0x000000ffffd07224 */ /* 0x000fe200030e060d */
[----:B------:R-:W-:-:S04]  /*2220*/  ISETP.GT.U32.AND P6, PT, R225, R8, PT ;  /* 0x00000008e100720c */ /* 0x000fc80003fc4070 */
[----:B------:R-:W-:-:S04]  /*2230*/  ISETP.GT.U32.AND.EX P6, PT, R208, RZ, PT, P6 ;  /* 0x000000ffd000720c */ /* 0x000fc80003fc4160 */
[----:B------:R-:W-:Y:S02]  /*2240*/  FSEL R105, R105, -INF , !P6 ;  /* 0xff80000069697808 */ /* 0x000fe40007000000 */
[----:B------:R-:W-:Y:S01]  /*2250*/  ISETP.GT.U32.AND P6, PT, R227, R18, PT ;  /* 0x00000012e300720c */ /* 0x000fe20003fc4070 */
[----:B------:R-:W-:Y:S01]  /*2260*/  FMUL R106, R110, UR16 ;  /* 0x000000106e6a7c20 */ /* 0x000fe20008400000 */
[----:B------:R-:W-:Y:S02]  /*2270*/  ISETP.GT.U32.AND P2, PT, R222, R17, PT ;  /* 0x00000011de00720c */ /* 0x000fe40003f44070 */
[----:B------:R-:W-:Y:S02]  /*2280*/  ISETP.GT.U32.AND.EX P6, PT, R223, RZ, PT, P6 ;  /* 0x000000ffdf00720c */ /* 0x000fe40003fc4160 */
[----:B------:R-:W-:Y:S02]  /*2290*/  ISETP.GT.U32.AND.EX P2, PT, R210, RZ, PT, P2 ;  /* 0x000000ffd200720c */ /* 0x000fe40003f44120 */
[----:B------:R-:W-:-:S02]  /*22a0*/  FSEL R106, R106, -INF , !P6 ;  /* 0xff8000006a6a7808 */ /* 0x000fc40007000000 */
[----:B------:R-:W-:Y:S01]  /*22b0*/  ISETP.GT.U32.AND P6, PT, R225, R18, PT ;  /* 0x00000012e100720c */ /* 0x000fe20003fc4070 */
[----:B------:R-:W-:Y:S01]  /*22c0*/  FMUL R107, R111, UR16 ;  /* 0x000000106f6b7c20 */ /* 0x000fe20008400000 */
[----:B------:R-:W-:Y:S02]  /*22d0*/  ISETP.GT.U32.AND P1, PT, R222, R4, PT ;  /* 0x00000004de00720c */ /* 0x000fe40003f24070 */
[----:B------:R-:W-:Y:S02]  /*22e0*/  ISETP.GT.U32.AND.EX P6, PT, R208, RZ, PT, P6 ;  /* 0x000000ffd000720c */ /* 0x000fe40003fc4160 */
[----:B------:R-:W-:Y:S02]  /*22f0*/  LOP3.LUT R0, R0, 0xfffff7ff, RZ, 0xc0, !PT ;  /* 0xfffff7ff00007812 */ /* 0x000fe400078ec0ff */
[----:B------:R-:W-:Y:S02]  /*2300*/  FSEL R107, R107, -INF , !P6 ;  /* 0xff8000006b6b7808 */ /* 0x000fe40007000000 */
[----:B------:R-:W-:-:S02]  /*2310*/  ISETP.GT.U32.AND.EX P6, PT, R210, RZ, PT, P1 ;  /* 0x000000ffd200720c */ /* 0x000fc40003fc4110 */
[----:B------:R-:W-:-:S04]  /*2320*/  @P2 LOP3.LUT R0, R0, 0x800, RZ, 0xfc, !PT ;  /* 0x0000080000002812 */ /* 0x000fc800078efcff */
[----:B------:R-:W-:Y:S02]  /*2330*/  LOP3.LUT R0, R0, 0xfffffbff, RZ, 0xc0, !PT ;  /* 0xfffffbff00007812 */ /* 0x000fe400078ec0ff */
[C---:B------:R-:W-:Y:S02]  /*2340*/  ISETP.GT.U32.AND.EX P3, PT, R224.reuse, RZ, PT, P3 ;  /* 0x000000ffe000720c */ /* 0x040fe40003f64130 */
[----:B------:R-:W-:-:S03]  /*2350*/  ISETP.GT.U32.AND.EX P0, PT, R224, RZ, PT, P0 ;  /* 0x000000ffe000720c */ /* 0x000fc60003f04100 */
[----:B------:R-:W-:Y:S02]  /*2360*/  @P6 LOP3.LUT R0, R0, 0x400, RZ, 0xfc, !PT ;  /* 0x0000040000006812 */ /* 0x000fe400078efcff */
[----:B------:R-:W-:Y:S02]  /*2370*/  IADD3 R224, P6, R16, 0x30, RZ ;  /* 0x0000003010e07810 */ /* 0x000fe40007fde0ff */
[----:B------:R-:W-:-:S03]  /*2380*/  ISETP.GT.U32.AND P2, PT, R211, R17, PT ;  /* 0x00000011d300720c */ /* 0x000fc60003f44070 */
[----:B------:R-:W-:Y:S01]  /*2390*/  IMAD.X R210, RZ, RZ, R13, P6 ;  /* 0x000000ffffd27224 */ /* 0x000fe200030e060d */
[----:B------:R-:W-:Y:S02]  /*23a0*/  ISETP.GT.U32.AND P6, PT, R224, R8, PT ;  /* 0x00000008e000720c */ /* 0x000fe40003fc4070 */
[----:B------:R-:W-:Y:S01]  /*23b0*/  ISETP.GT.U32.AND.EX P2, PT, R204, RZ, PT, P2 ;  /* 0x000000ffcc00720c */ /* 0x000fe20003f44120 */
[----:B------:R-:W-:Y:S01]  /*23c0*/  FMUL R108, R112, UR16 ;  /* 0x00000010706c7c20 */ /* 0x000fe20008400000 */
[----:B------:R-:W-:Y:S02]  /*23d0*/  ISETP.GT.U32.AND.EX P6, PT, R210, RZ, PT, P6 ;  /* 0x000000ffd200720c */ /* 0x000fe40003fc4160 */
[----:B------:R-:W-:Y:S02]  /*23e0*/  ISETP.GT.U32.AND P1, PT, R211, R4, PT ;  /* 0x00000004d300720c */ /* 0x000fe40003f24070 */
[----:B------:R-:W-:Y:S02]  /*23f0*/  FSEL R108, R108, -INF , !P6 ;  /* 0xff8000006c6c7808 */ /* 0x000fe40007000000 */
[----:B------:R-:W-:-:S02]  /*2400*/  ISETP.GT.U32.AND.EX P6, PT, R204, RZ, PT, P1 ;  /* 0x000000ffcc00720c */ /* 0x000fc40003fc4110 */
[----:B------:R-:W-:-:S04]  /*2410*/  LOP3.LUT R0, R0, 0xfffffdff, RZ, 0xc0, !PT ;  /* 0xfffffdff00007812 */ /* 0x000fc800078ec0ff */
        /* <DEDUP_REMOVED lines=24> */
[----:B------:R-:W-:-:S05]  /*25a0*/  ISETP.GT.U32.AND P2, PT, R207, R17, PT ;  /* 0x00000011cf00720c */ /* 0x000fca0003f44070 */
[----:B------:R-:W-:Y:S02]  /*25b0*/  @P6 LOP3.LUT R0, R0, 0x40, RZ, 0xfc, !PT ;  /* 0x0000004000006812 */ /* 0x000fe400078efcff */
[----:B------:R-:W-:Y:S02]  /*25c0*/  IADD3 R211, P6, R16, 0x38, RZ ;  /* 0x0000003810d37810 */ /* 0x000fe40007fde0ff */
[----:B------:R-:W-:-:S03]  /*25d0*/  ISETP.GT.U32.AND.EX P2, PT, R202, RZ, PT, P2 ;  /* 0x000000ffca00720c */ /* 0x000fc60003f44120 */
[----:B------:R-:W-:Y:S01]  /*25e0*/  IMAD.X R205, RZ, RZ, R13, P6 ;  /* 0x000000ffffcd7224 */ /* 0x000fe200030e060d */
        /* <DEDUP_REMOVED lines=8> */
[----:B------:R-:W-:-:S07]  /*2670*/  LOP3.LUT R0, R0, 0xffffffef, RZ, 0xc0, !PT ;  /* 0xffffffef00007812 */ /* 0x000fce00078ec0ff */
        /* <DEDUP_REMOVED lines=8> */
[----:B------:R-:W-:-:S03]  /*2700*/  FMUL R114, R118, UR16 ;  /* 0x0000001076727c20 */ /* 0x000fc60008400000 */
[----:B------:R-:W-:-:S04]  /*2710*/  ISETP.GT.U32.AND.EX P6, PT, R205, RZ, PT, P6 ;  /* 0x000000ffcd00720c */ /* 0x000fc80003fc4160 */
[----:B------:R-:W-:Y:S02]  /*2720*/  FSEL R114, R114, -INF , !P6 ;  /* 0xff80000072727808 */ /* 0x000fe40007000000 */
[----:B------:R-:W-:Y:S01]  /*2730*/  ISETP.GT.U32.AND P6, PT, R207, R18, PT ;  /* 0x00000012cf00720c */ /* 0x000fe20003fc4070 */
[----:B------:R-:W-:Y:S01]  /*2740*/  FMUL R115, R119, UR16 ;  /* 0x0000001077737c20 */ /* 0x000fe20008400000 */
[----:B------:R-:W-:Y:S02]  /*2750*/  ISETP.GT.U32.AND P2, PT, R206, R17, PT ;  /* 0x00000011ce00720c */ /* 0x000fe40003f44070 */
[----:B------:R-:W-:Y:S01]  /*2760*/  ISETP.GT.U32.AND.EX P6, PT, R202, RZ, PT, P6 ;  /* 0x000000ffca00720c */ /* 0x000fe20003fc4160 */
[----:B------:R-:W-:-:S03]  /*2770*/  FMUL R116, R120, UR16 ;  /* 0x0000001078747c20 */ /* 0x000fc60008400000 */
[----:B------:R-:W-:Y:S02]  /*2780*/  FSEL R115, R115, -INF , !P6 ;  /* 0xff80000073737808 */ /* 0x000fe40007000000 */
[C---:B------:R-:W-:Y:S02]  /*2790*/  ISETP.GT.U32.AND.EX P6, PT, R203.reuse, RZ, PT, P2 ;  /* 0x000000ffcb00720c */ /* 0x040fe40003fc4120 */
[----:B------:R-:W-:Y:S02]  /*27a0*/  ISETP.GT.U32.AND P1, PT, R206, R4, PT ;  /* 0x00000004ce00720c */ /* 0x000fe40003f24070 */
[----:B------:R-:W-:Y:S02]  /*27b0*/  FSEL R116, R116, -INF , !P5 ;  /* 0xff80000074747808 */ /* 0x000fe40006800000 */
[----:B------:R-:W-:Y:S01]  /*27c0*/  ISETP.GT.U32.AND.EX P5, PT, R203, RZ, PT, P1 ;  /* 0x000000ffcb00720c */ /* 0x000fe20003fa4110 */
[----:B------:R-:W-:Y:S01]  /*27d0*/  FMUL R120, R124, UR16 ;  /* 0x000000107c787c20 */ /* 0x000fe20008400000 */
[----:B------:R-:W-:-:S02]  /*27e0*/  LOP3.LUT R0, R0, 0xfffffff7, RZ, 0xc0, !PT ;  /* 0xfffffff700007812 */ /* 0x000fc400078ec0ff */
[----:B------:R-:W-:-:S03]  /*27f0*/  ISETP.GT.U32.AND P1, PT, R201, R4, PT ;  /* 0x00000004c900720c */ /* 0x000fc60003f24070 */
[----:B------:R-:W-:Y:S02]  /*2800*/  @P6 LOP3.LUT R0, R0, 0x8, RZ, 0xfc, !PT ;  /* 0x0000000800006812 */ /* 0x000fe400078efcff */
[----:B------:R-:W-:Y:S02]  /*2810*/  FSEL R120, R120, -INF , !P3 ;  /* 0xff80000078787808 */ /* 0x000fe40005800000 */
[----:B------:R-:W-:Y:S02]  /*2820*/  ISETP.GT.U32.AND.EX P3, PT, R200, RZ, PT, P1 ;  /* 0x000000ffc800720c */ /* 0x000fe40003f64110 */
[----:B------:R-:W-:Y:S01]  /*2830*/  LOP3.LUT R0, R0, 0xfffffffb, RZ, 0xc0, !PT ;  /* 0xfffffffb00007812 */ /* 0x000fe200078ec0ff */
[----:B------:R-:W-:-:S03]  /*2840*/  FMUL R118, R122, UR16 ;  /* 0x000000107a767c20 */ /* 0x000fc60008400000 */
[----:B------:R-:W-:Y:S02]  /*2850*/  @P5 LOP3.LUT R0, R0, 0x4, RZ, 0xfc, !PT ;  /* 0x0000000400005812 */ /* 0x000fe400078efcff */
[----:B------:R-:W-:Y:S02]  /*2860*/  IADD3 R209, P5, R16, 0x41, RZ ;  /* 0x0000004110d17810 */ /* 0x000fe40007fbe0ff */
[----:B------:R-:W-:Y:S02]  /*2870*/  LOP3.LUT R2, R2, 0x7fffffff, RZ, 0xc0, !PT ;  /* 0x7fffffff02027812 */ /* 0x000fe400078ec0ff */
[----:B------:R-:W-:Y:S01]  /*2880*/  FSEL R118, R118, -INF , !P4 ;  /* 0xff80000076767808 */ /* 0x000fe20006000000 */
[----:B------:R-:W-:Y:S01]  /*2890*/  IMAD.X R206, RZ, RZ, R13, P5 ;  /* 0x000000ffffce7224 */ /* 0x000fe200028e060d */
[----:B------:R-:W-:Y:S01]  /*28a0*/  ISETP.GT.U32.AND P4, PT, R209, R18, PT ;  /* 0x00000012d100720c */ /* 0x000fe20003f84070 */
[----:B------:R-:W-:Y:S01]  /*28b0*/  FMUL R122, R126, UR16 ;  /* 0x000000107e7a7c20 */ /* 0x000fe20008400000 */
[----:B------:R-:W-:Y:S01]  /*28c0*/  @P3 LOP3.LUT R2, R2, 0x80000000, RZ, 0xfc, !PT ;  /* 0x8000000002023812 */ /* 0x000fe200078efcff */
[----:B------:R-:W-:Y:S01]  /*28d0*/  FMUL R119, R123, UR16 ;  /* 0x000000107b777c20 */ /* 0x000fe20008400000 */
[----:B------:R-:W-:-:S02]  /*28e0*/  IADD3 R228, P3, R16, 0x49, RZ ;  /* 0x0000004910e47810 */ /* 0x000fc40007f7e0ff */
[----:B------:R-:W-:Y:S02]  /*28f0*/  ISETP.GT.U32.AND.EX P4, PT, R206, RZ, PT, P4 ;  /* 0x000000ffce00720c */ /* 0x000fe40003f84140 */
[----:B------:R-:W-:Y:S01]  /*2900*/  ISETP.GT.U32.AND P2, PT, R201, R17, PT ;  /* 0x00000011c900720c */ /* 0x000fe20003f44070 */
[----:B------:R-:W-:Y:S01]  /*2910*/  IMAD.X R226, RZ, RZ, R13, P3 ;  /* 0x000000ffffe27224 */ /* 0x000fe200018e060d */
[----:B------:R-:W-:Y:S02]  /*2920*/  FSEL R122, R122, -INF , !P0 ;  /* 0xff8000007a7a7808 */ /* 0x000fe40004000000 */
[----:B------:R-:W-:Y:S02]  /*2930*/  FSEL R119, R119, -INF , !P4 ;  /* 0xff80000077777808 */ /* 0x000fe40006000000 */
[----:B------:R-:W-:Y:S02]  /*2940*/  ISETP.GT.U32.AND P0, PT, R228, R18, PT ;  /* 0x00000012e400720c */ /* 0x000fe40003f04070 */
[----:B------:R-:W-:Y:S01]  /*2950*/  ISETP.GT.U32.AND.EX P4, PT, R200, RZ, PT, P2 ;  /* 0x000000ffc800720c */ /* 0x000fe20003f84120 */
[----:B------:R-:W-:Y:S01]  /*2960*/  FMUL R124, R127, UR16 ;  /* 0x000000107f7c7c20 */ /* 0x000fe20008400000 */
[----:B------:R-:W-:-:S02]  /*2970*/  ISETP.GT.U32.AND.EX P0, PT, R226, RZ, PT, P0 ;  /* 0x000000ffe200720c */ /* 0x000fc40003f04100 */
[C---:B------:R-:W-:Y:S02]  /*2980*/  ISETP.GT.U32.AND P2, PT, R199.reuse, R17, PT ;  /* 0x00000011c700720c */ /* 0x040fe40003f44070 */
[----:B------:R-:W-:Y:S02]  /*2990*/  ISETP.GT.U32.AND P1, PT, R199, R4, PT ;  /* 0x00000004c700720c */ /* 0x000fe40003f24070 */
[----:B------:R-:W-:Y:S02]  /*29a0*/  FSEL R124, R124, -INF , !P0 ;  /* 0xff8000007c7c7808 */ /* 0x000fe40004000000 */
[----:B------:R-:W-:Y:S02]  /*29b0*/  ISETP.GT.U32.AND.EX P0, PT, R198, RZ, PT, P2 ;  /* 0x000000ffc600720c */ /* 0x000fe40003f04120 */
[----:B------:R-:W-:Y:S02]  /*29c0*/  LOP3.LUT R0, R0, 0xfffffffd, RZ, 0xc0, !PT ;  /* 0xfffffffd00007812 */ /* 0x000fe400078ec0ff */
[----:B------:R-:W-:-:S02]  /*29d0*/  ISETP.GT.U32.AND.EX P2, PT, R198, RZ, PT, P1 ;  /* 0x000000ffc600720c */ /* 0x000fc40003f44110 */
[----:B------:R-:W-:Y:S02]  /*29e0*/  @P4 LOP3.LUT R0, R0, 0x2, RZ, 0xfc, !PT ;  /* 0x0000000200004812 */ /* 0x000fe400078efcff */
[----:B------:R-:W-:Y:S02]  /*29f0*/  LOP3.LUT R2, R2, 0xbfffffff, RZ, 0xc0, !PT ;  /* 0xbfffffff02027812 */ /* 0x000fe400078ec0ff */
[----:B------:R-:W-:Y:S02]  /*2a00*/  LOP3.LUT R0, R0, 0xfffffffe, RZ, 0xc0, !PT ;  /* 0xfffffffe00007812 */ /* 0x000fe400078ec0ff */
[----:B------:R-:W-:Y:S02]  /*2a10*/  ISETP.GT.U32.AND P3, PT, R228, R8, PT ;  /* 0x00000008e400720c */ /* 0x000fe40003f64070 */
[----:B------:R-:W-:Y:S01]  /*2a20*/  @P0 LOP3.LUT R0, R0, 0x1, RZ, 0xfc, !PT ;  /* 0x0000000100000812 */ /* 0x000fe200078efcff */
[----:B------:R-:W-:Y:S01]  /*2a30*/  FMUL R117, R121, UR16 ;  /* 0x0000001079757c20 */ /* 0x000fe20008400000 */
[----:B------:R-:W-:-:S02]  /*2a40*/  ISETP.GT.U32.AND P1, PT, R227, R17, PT ;  /* 0x00000011e300720c */ /* 0x000fc40003f24070 */
[----:B------:R-:W-:Y:S02]  /*2a50*/  ISETP.GT.U32.AND P0, PT, R227, R4, PT ;  /* 0x00000004e300720c */ /* 0x000fe40003f04070 */
[----:B------:R-:W-:Y:S01]  /*2a60*/  @P2 LOP3.LUT R2, R2, 0x40000000, RZ, 0xfc, !PT ;  /* 0x4000000002022812 */ /* 0x000fe200078efcff */
[----:B------:R-:W-:Y:S01]  /*2a70*/  FMUL R121, R125, UR16 ;  /* 0x000000107d797c20 */ /* 0x000fe20008400000 */
[----:B------:R-:W-:Y:S02]  /*2a80*/  IADD3 R227, P2, R16, 0x50, RZ ;  /* 0x0000005010e37810 */ /* 0x000fe40007f5e0ff */
[----:B------:R-:W-:-:S03]  /*2a90*/  ISETP.GT.U32.AND.EX P3, PT, R226, RZ, PT, P3 ;  /* 0x000000ffe200720c */ /* 0x000fc60003f64130 */
[----:B------:R-:W-:Y:S01]  /*2aa0*/  IMAD.X R123, RZ, RZ, R13, P2 ;  /* 0x000000ffff7b7224 */ /* 0x000fe200010e060d */
[----:B------:R-:W-:Y:S02]  /*2ab0*/  FSEL R121, R121, -INF , !P3 ;  /* 0xff80000079797808 */ /* 0x000fe40005800000 */
[----:B------:R-:W-:Y:S02]  /*2ac0*/  ISETP.GT.U32.AND P2, PT, R227, R8, PT ;  /* 0x00000008e300720c */ /* 0x000fe40003f44070 */
[----:B------:R-:W-:Y:S01]  /*2ad0*/  ISETP.GT.U32.AND.EX P3, PT, R223, RZ, PT, P1 ;  /* 0x000000ffdf00720c */ /* 0x000fe20003f64110 */
[----:B------:R-:W-:Y:S01]  /*2ae0*/  FMUL R125, R128, UR16 ;  /* 0x00000010807d7c20 */ /* 0x000fe20008400000 */
[----:B------:R-:W-:Y:S02]  /*2af0*/  ISETP.GT.U32.AND.EX P2, PT, R123, RZ, PT, P2 ;  /* 0x000000ff7b00720c */ /* 0x000fe40003f44120 */
[----:B------:R-:W-:Y:S02]  /*2b00*/  LOP3.LUT R2, R2, 0xdfffffff, RZ, 0xc0, !PT ;  /* 0xdfffffff02027812 */ /* 0x000fe400078ec0ff */
[----:B------:R-:W-:-:S02]  /*2b10*/  FSEL R125, R125, -INF , !P2 ;  /* 0xff8000007d7d7808 */ /* 0x000fc40005000000 */
        /* <DEDUP_REMOVED lines=25> */
[C---:B------:R-:W-:Y:S02]  /*2cb0*/  ISETP.GT.U32.AND P1, PT, R224.reuse, R17, PT ;  /* 0x00000011e000720c */ /* 0x040fe40003f24070 */
[----:B------:R-:W-:-:S03]  /*2cc0*/  ISETP.GT.U32.AND P0, PT, R224, R4, PT ;  /* 0x00000004e000720c */ /* 0x000fc60003f04070 */
[----:B------:R-:W-:Y:S02]  /*2cd0*/  @P2 LOP3.LUT R2, R2, 0x4000000, RZ, 0xfc, !PT ;  /* 0x0400000002022812 */ /* 0x000fe400078efcff */
[----:B------:R-:W-:Y:S02]  /*2ce0*/  IADD3 R224, P2, R16, 0x58, RZ ;  /* 0x0000005810e07810 */ /* 0x000fe40007f5e0ff */
[----:B------:R-:W-:-:S03]  /*2cf0*/  ISETP.GT.U32.AND.EX P3, PT, R210, RZ, PT, P1 ;  /* 0x000000ffd200720c */ /* 0x000fc60003f64110 */
[----:B------:R-:W-:Y:S01]  /*2d00*/  IMAD.X R130, RZ, RZ, R13, P2 ;  /* 0x000000ffff827224 */ /* 0x000fe200010e060d */
[----:B------:R-:W-:Y:S01]  /*2d10*/  ISETP.GT.U32.AND P2, PT, R224, R8, PT ;  /* 0x00000008e000720c */ /* 0x000fe20003f44070 */
[----:B------:R-:W-:-:S03]  /*2d20*/  FMUL R131, R132, UR16 ;  /* 0x0000001084837c20 */ /* 0x000fc60008400000 */
[----:B------:R-:W-:Y:S02]  /*2d30*/  ISETP.GT.U32.AND.EX P2, PT, R130, RZ, PT, P2 ;  /* 0x000000ff8200720c */ /* 0x000fe40003f44120 */
[----:B------:R-:W-:Y:S02]  /*2d40*/  LOP3.LUT R2, R2, 0xfdffffff, RZ, 0xc0, !PT ;  /* 0xfdffffff02027812 */ /* 0x000fe400078ec0ff */
[----:B------:R-:W-:Y:S02]  /*2d50*/  FSEL R131, R131, -INF , !P2 ;  /* 0xff80000083837808 */ /* 0x000fe40005000000 */
[----:B------:R-:W-:Y:S02]  /*2d60*/  ISETP.GT.U32.AND.EX P2, PT, R210, RZ, PT, P0 ;  /* 0x000000ffd200720c */ /* 0x000fe40003f44100 */
[----:B------:R-:W-:-:S04]  /*2d70*/  @P3 LOP3.LUT R2, R2, 0x2000000, RZ, 0xfc, !PT ;  /* 0x0200000002023812 */ /* 0x000fc800078efcff */
[----:B------:R-:W-:Y:S02]  /*2d80*/  LOP3.LUT R2, R2, 0xff7fffff, RZ, 0xc0, !PT ;  /* 0xff7fffff02027812 */ /* 0x000fe400078ec0ff */
[C---:B------:R-:W-:Y:S02]  /*2d90*/  ISETP.GT.U32.AND P1, PT, R222.reuse, R17, PT ;  /* 0x00000011de00720c */ /* 0x040fe40003f24070 */
[----:B------:R-:W-:-:S03]  /*2da0*/  ISETP.GT.U32.AND P0, PT, R222, R4, PT ;  /* 0x00000004de00720c */ /* 0x000fc60003f04070 */
        /* <DEDUP_REMOVED lines=54> */
[----:B------:R-:W-:Y:S02]  /*3110*/  @P3 LOP3.LUT R2, R2, 0x100000, RZ, 0xfc, !PT ;  /* 0x0010000002023812 */ /* 0x000fe400078efcff */
[C---:B------:R-:W-:Y:S02]  /*3120*/  ISETP.GT.U32.AND P1, PT, R209.reuse, R17, PT ;  /* 0x00000011d100720c */ /* 0x040fe40003f24070 */
[----:B------:R-:W-:Y:S02]  /*3130*/  LOP3.LUT R2, R2, 0xfffdffff, RZ, 0xc0, !PT ;  /* 0xfffdffff02027812 */ /* 0x000fe400078ec0ff */
[----:B------:R-:W-:Y:S02]  /*3140*/  ISETP.GT.U32.AND.EX P3, PT, R206, RZ, PT, P1 ;  /* 0x000000ffce00720c */ /* 0x000fe40003f64110 */
[----:B------:R-:W-:-:S03]  /*3150*/  ISETP.GT.U32.AND P0, PT, R209, R4, PT ;  /* 0x00000004d100720c */ /* 0x000fc60003f04070 */
[----:B------:R-:W-:Y:S02]  /*3160*/  @P2 LOP3.LUT R2, R2, 0x20000, RZ, 0xfc, !PT ;  /* 0x0002000002022812 */ /* 0x000fe400078efcff */
[----:B------:R-:W-:Y:S02]  /*3170*/  IADD3 R139, P2, R16, 0x68, RZ ;  /* 0x00000068108b7810 */ /* 0x000fe40007f5e0ff */
[----:B------:R-:W-:-:S03]  /*3180*/  LOP3.LUT R2, R2, 0xfffeffff, RZ, 0xc0, !PT ;  /* 0xfffeffff02027812 */ /* 0x000fc600078ec0ff */
[----:B------:R-:W-:Y:S01]  /*3190*/  IMAD.X R208, RZ, RZ, R13, P2 ;  /* 0x000000ffffd07224 */ /* 0x000fe200010e060d */
[----:B------:R-:W-:Y:S02]  /*31a0*/  ISETP.GT.U32.AND.EX P2, PT, R206, RZ, PT, P0 ;  /* 0x000000ffce00720c */ /* 0x000fe40003f44100 */
[----:B------:R-:W-:Y:S02]  /*31b0*/  ISETP.GT.U32.AND P1, PT, R228, R17, PT ;  /* 0x00000011e400720c */ /* 0x000fe40003f24070 */
[----:B------:R-:W-:Y:S02]  /*31c0*/  @P3 LOP3.LUT R2, R2, 0x10000, RZ, 0xfc, !PT ;  /* 0x0001000002023812 */ /* 0x000fe400078efcff */
[----:B------:R-:W-:Y:S02]  /*31d0*/  ISETP.GT.U32.AND.EX P1, PT, R226, RZ, PT, P1 ;  /* 0x000000ffe200720c */ /* 0x000fe40003f24110 */
[----:B------:R-:W-:Y:S02]  /*31e0*/  LOP3.LUT R2, R2, 0xffff7fff, RZ, 0xc0, !PT ;  /* 0xffff7fff02027812 */ /* 0x000fe400078ec0ff */
[----:B------:R-:W-:-:S03]  /*31f0*/  ISETP.GT.U32.AND P0, PT, R228, R4, PT ;  /* 0x00000004e400720c */ /* 0x000fc60003f04070 */
[----:B------:R-:W-:Y:S02]  /*3200*/  @P2 LOP3.LUT R2, R2, 0x8000, RZ, 0xfc, !PT ;  /* 0x0000800002022812 */ /* 0x000fe400078efcff */
[----:B------:R-:W-:Y:S02]  /*3210*/  ISETP.GT.U32.AND.EX P0, PT, R226, RZ, PT, P0 ;  /* 0x000000ffe200720c */ /* 0x000fe40003f04100 */
[----:B------:R-:W-:Y:S02]  /*3220*/  ISETP.GT.U32.AND P5, PT, R209, R8, PT ;  /* 0x00000008d100720c */ /* 0x000fe40003fa4070 */
[----:B------:R-:W-:Y:S02]  /*3230*/  LOP3.LUT R2, R2, 0xffffbfff, RZ, 0xc0, !PT ;  /* 0xffffbfff02027812 */ /* 0x000fe400078ec0ff */
[----:B------:R-:W-:Y:S02]  /*3240*/  IADD3 R209, P2, R16, 0x69, RZ ;  /* 0x0000006910d17810 */ /* 0x000fe40007f5e0ff */
[----:B------:R-:W-:-:S03]  /*3250*/  @P1 LOP3.LUT R2, R2, 0x4000, RZ, 0xfc, !PT ;  /* 0x0000400002021812 */ /* 0x000fc600078efcff */
[----:B------:R-:W-:Y:S01]  /*3260*/  IMAD.X R210, RZ, RZ, R13, P2 ;  /* 0x000000ffffd27224 */ /* 0x000fe200010e060d */
[----:B------:R-:W-:Y:S02]  /*3270*/  ISETP.GT.U32.AND P2, PT, R227, R17, PT ;  /* 0x00000011e300720c */ /* 0x000fe40003f44070 */
[----:B------:R-:W-:-:S04]  /*3280*/  LOP3.LUT R2, R2, 0xffffdfff, RZ, 0xc0, !PT ;  /* 0xffffdfff02027812 */ /* 0x000fc800078ec0ff */
[----:B------:R-:W-:Y:S02]  /*3290*/  @P0 LOP3.LUT R2, R2, 0x2000, RZ, 0xfc, !PT ;  /* 0x0000200002020812 */ /* 0x000fe400078efcff */
[----:B------:R-:W-:Y:S02]  /*32a0*/  ISETP.GT.U32.AND P1, PT, R227, R4, PT ;  /* 0x00000004e300720c */ /* 0x000fe40003f24070 */
[----:B------:R-:W-:-:S04]  /*32b0*/  LOP3.LUT R2, R2, 0xffffefff, RZ, 0xc0, !PT ;  /* 0xffffefff02027812 */ /* 0x000fc800078ec0ff */
[----:B------:R-:W-:-:S04]  /*32c0*/  @P2 LOP3.LUT R2, R2, 0x1000, RZ, 0xfc, !PT ;  /* 0x0000100002022812 */ /* 0x000fc800078efcff */
[----:B------:R-:W-:-:S04]  /*32d0*/  LOP3.LUT R2, R2, 0xfff7ffff, RZ, 0xc0, !PT ;  /* 0xfff7ffff02027812 */ /* 0x000fc800078ec0ff */
[----:B------:R-:W-:Y:S02]  /*32e0*/  @P1 LOP3.LUT R2, R2, 0x80000, RZ, 0xfc, !PT ;  /* 0x0008000002021812 */ /* 0x000fe400078efcff */
[----:B------:R-:W-:Y:S02]  /*32f0*/  ISETP.GT.U32.AND P1, PT, R223, R17, PT ;  /* 0x00000011df00720c */ /* 0x000fe40003f24070 */
[----:B------:R-:W-:Y:S02]  /*3300*/  IADD3 R202, P0, R16, 0x70, RZ ;  /* 0x0000007010ca7810 */ /* 0x000fe40007f1e0ff */
[----:B------:R-:W-:-:S03]  /*3310*/  LOP3.LUT R2, R2, 0xfffff7ff, RZ, 0xc0, !PT ;  /* 0xfffff7ff02027812 */ /* 0x000fc600078ec0ff */
[----:B------:R-:W-:Y:S01]  /*3320*/  IMAD.X R205, RZ, RZ, R13, P0 ;  /* 0x000000ffffcd7224 */ /* 0x000fe200000e060d */
[----:B------:R-:W-:Y:S02]  /*3330*/  ISETP.GT.U32.AND P0, PT, R223, R4, PT ;  /* 0x00000004df00720c */ /* 0x000fe40003f04070 */
[----:B------:R-:W-:-:S03]  /*3340*/  ISETP.GT.U32.AND P2, PT, R224, R17, PT ;  /* 0x00000011e000720c */ /* 0x000fc60003f44070 */
[----:B------:R-:W-:-:S04]  /*3350*/  @P1 LOP3.LUT R2, R2, 0x800, RZ, 0xfc, !PT ;  /* 0x0000080002021812 */ /* 0x000fc800078efcff */
[----:B------:R-:W-:-:S04]  /*3360*/  LOP3.LUT R2, R2, 0xfffffbff, RZ, 0xc0, !PT ;  /* 0xfffffbff02027812 */ /* 0x000fc800078ec0ff */
[----:B------:R-:W-:Y:S02]  /*3370*/  @P0 LOP3.LUT R2, R2, 0x400, RZ, 0xfc, !PT ;  /* 0x0000040002020812 */ /* 0x000fe400078efcff */
        /* <DEDUP_REMOVED lines=9> */
[----:B------:R-:W-:Y:S02]  /*3410*/  LOP3.LUT R0, R0, 0xfffeffff, RZ, 0xc0, !PT ;  /* 0xfffeffff00007812 */ /* 0x000fe400078ec0ff */
[----:B------:R-:W-:Y:S02]  /*3420*/  LOP3.LUT R2, R2, 0xfffffeff, RZ, 0xc0, !PT ;  /* 0xfffffeff02027812 */ /* 0x000fe400078ec0ff */
[----:B------:R-:W-:Y:S02]  /*3430*/  @P0 LOP3.LUT R0, R0, 0x10000, RZ, 0xfc, !PT ;  /* 0x0001000000000812 */ /* 0x000fe400078efcff */
[----:B------:R-:W-:-:S05]  /*3440*/  ISETP.GT.U32.AND P0, PT, R139, R18, PT ;  /* 0x000000128b00720c */ /* 0x000fca0003f04070 */
[----:B------:R-:W-:-:S04]  /*3450*/  @P1 LOP3.LUT R2, R2, 0x100, RZ, 0xfc, !PT ;  /* 0x0000010002021812 */ /* 0x000fc800078efcff */
[----:B------:R-:W-:-:S04]  /*3460*/  LOP3.LUT R2, R2, 0xfffffffd, RZ, 0xc0, !PT ;  /* 0xfffffffd02027812 */ /* 0x000fc800078ec0ff */
[----:B------:R-:W-:Y:S02]  /*3470*/  @P0 LOP3.LUT R2, R2, 0x2, RZ, 0xfc, !PT ;  /* 0x0000000202020812 */ /* 0x000fe400078efcff */
[----:B------:R-:W-:Y:S02]  /*3480*/  ISETP.GT.U32.AND P0, PT, R209, R18, PT ;  /* 0x00000012d100720c */ /* 0x000fe40003f04070 */
[----:B------:R-:W-:-:S11]  /*3490*/  LOP3.LUT R2, R2, 0xfffffffb, RZ, 0xc0, !PT ;  /* 0xfffffffb02027812 */ /* 0x000fd600078ec0ff */
[----:B------:R-:W-:Y:S02]  /*34a0*/  @P0 LOP3.LUT R2, R2, 0x4, RZ, 0xfc, !PT ;  /* 0x0000000402020812 */ /* 0x000fe400078efcff */
[----:B------:R-:W-:Y:S02]  /*34b0*/  ISETP.GT.U32.AND P0, PT, R202, R18, PT ;  /* 0x00000012ca00720c */ /* 0x000fe40003f04070 */
[----:B------:R-:W-:Y:S02]  /*34c0*/  LOP3.LUT R2, R2, 0xfffffff7, RZ, 0xc0, !PT ;  /* 0xfffffff702027812 */ /* 0x000fe400078ec0ff */
[----:B------:R-:W-:Y:S02]  /*34d0*/  ISETP.GT.U32.AND P2, PT, R16, R8, PT ;  /* 0x000000081000720c */ /* 0x000fe40003f44070 */
[----:B------:R-:W-:-:S07]  /*34e0*/  LOP3.LUT R19, R19, 0xfffffffd, RZ, 0xc0, !PT ;  /* 0xfffffffd13137812 */ /* 0x000fce00078ec0ff */
[----:B------:R-:W-:Y:S02]  /*34f0*/  @P0 LOP3.LUT R2, R2, 0x8, RZ, 0xfc, !PT ;  /* 0x0000000802020812 */ /* 0x000fe400078efcff */
[----:B------:R-:W-:Y:S02]  /*3500*/  ISETP.GT.U32.AND P0, PT, R207, R18, PT ;  /* 0x00000012cf00720c */ /* 0x000fe40003f04070 */
[----:B------:R-:W-:Y:S02]  /*3510*/  ISETP.GT.U32.AND.EX P5, PT, R206, RZ, PT, P5 ;  /* 0x000000ffce00720c */ /* 0x000fe40003fa4150 */
[----:B------:R-:W-:Y:S02]  /*3520*/  @P2 LOP3.LUT R19, R19, 0x2, RZ, 0xfc, !PT ;  /* 0x0000000213132812 */ /* 0x000fe400078efcff */
[----:B------:R-:W-:Y:S02]  /*3530*/  LOP3.LUT R2, R2, 0xffffffef, RZ, 0xc0, !PT ;  /* 0xffffffef02027812 */ /* 0x000fe400078ec0ff */
[----:B------:R-:W-:-:S05]  /*3540*/  IADD3 R206, P2, R16, 0x78, RZ ;  /* 0x0000007810ce7810 */ /* 0x000fca0007f5e0ff */
[----:B------:R-:W-:Y:S02]  /*3550*/  @P0 LOP3.LUT R2, R2, 0x10, RZ, 0xfc, !PT ;  /* 0x0000001002020812 */ /* 0x000fe400078efcff */
[----:B------:R-:W-:Y:S02]  /*3560*/  ISETP.GT.U32.AND P0, PT, R206, R18, PT ;  /* 0x00000012ce00720c */ /* 0x000fe40003f04070 */
[----:B------:R-:W-:Y:S02]  /*3570*/  FSEL R117, R117, -INF , !P5 ;  /* 0xff80000075757808 */ /* 0x000fe40006800000 */
[CC--:B------:R-:W-:Y:S02]  /*3580*/  ISETP.GT.U32.AND P1, PT, R16.reuse, R17.reuse, PT ;  /* 0x000000111000720c */ /* 0x0c0fe40003f24070 */
[C---:B------:R-:W-:Y:S02]  /*3590*/  ISETP.GE.U32.AND P5, PT, R16.reuse, R17, PT ;  /* 0x000000111000720c */ /* 0x040fe40003fa6070 */
[----:B------:R-:W-:-:S02]  /*35a0*/  ISETP.GT.U32.AND P4, PT, R16, R4, PT ;  /* 0x000000041000720c */ /* 0x000fc40003f84070 */
[----:B------:R-:W-:Y:S02]  /*35b0*/  ISETP.GE.U32.AND P3, PT, R16, R4, PT ;  /* 0x000000041000720c */ /* 0x000fe40003f66070 */
[----:B------:R-:W-:Y:S02]  /*35c0*/  LOP3.LUT R2, R2, 0xffffffdf, RZ, 0xc0, !PT ;  /* 0xffffffdf02027812 */ /* 0x000fe400078ec0ff */
[----:B------:R-:W-:Y:S01]  /*35d0*/  IADD3 R16, P6, R16, 0x79, RZ ;  /* 0x0000007910107810 */ /* 0x000fe20007fde0ff */
[--C-:B------:R-:W-:Y:S01]  /*35e0*/  IMAD.X R211, RZ, RZ, R13.reuse, P2 ;  /* 0x000000ffffd37224 */ /* 0x100fe200010e060d */
[----:B------:R-:W-:Y:S02]  /*35f0*/  @P0 LOP3.LUT R2, R2, 0x20, RZ, 0xfc, !PT ;  /* 0x0000002002020812 */ /* 0x000fe400078efcff */
[----:B------:R-:W-:Y:S01]  /*3600*/  ISETP.GT.U32.AND P0, PT, R16, R18, PT ;  /* 0x000000121000720c */ /* 0x000fe20003f04070 */
[----:B------:R-:W-:Y:S01]  /*3610*/  IMAD.X R18, RZ, RZ, R13, P6 ;  /* 0x000000ffff127224 */ /* 0x000fe200030e060d */
[----:B------:R-:W-:-:S02]  /*3620*/  LOP3.LUT P2, RZ, R19, 0x2, RZ, 0xc0, !PT ;  /* 0x0000000213ff7812 */ /* 0x000fc4000784c0ff */
[----:B------:R-:W-:Y:S02]  /*3630*/  ISETP.GT.U32.AND P6, PT, R139, R8, PT ;  /* 0x000000088b00720c */ /* 0x000fe40003fc4070 */
[C---:B------:R-:W-:Y:S02]  /*3640*/  ISETP.GT.U32.AND.EX P2, PT, R13.reuse, RZ, PT, P2 ;  /* 0x000000ff0d00720c */ /* 0x040fe40003f44120 */
[C---:B------:R-:W-:Y:S02]  /*3650*/  ISETP.GT.U32.AND.EX P1, PT, R13.reuse, RZ, PT, P1 ;  /* 0x000000ff0d00720c */ /* 0x040fe40003f24110 */
[C---:B------:R-:W-:Y:S02]  /*3660*/  ISETP.GE.U32.AND.EX P5, PT, R13.reuse, RZ, PT, P5 ;  /* 0x000000ff0d00720c */ /* 0x040fe40003fa6150 */
[C---:B------:R-:W-:Y:S02]  /*3670*/  ISETP.GT.U32.AND.EX P4, PT, R13.reuse, RZ, PT, P4 ;  /* 0x000000ff0d00720c */ /* 0x040fe40003f84140 */
[----:B------:R-:W-:Y:S01]  /*3680*/  ISETP.GE.U32.AND.EX P3, PT, R13, RZ, PT, P3 ;  /* 0x000000ff0d00720c */ /* 0x000fe20003f66130 */
[----:B------:R-:W-:Y:S01]  /*3690*/  FMUL R13, R140, UR16 ;  /* 0x000000108c0d7c20 */ /* 0x000fe20008400000 */
[----:B------:R-:W-:-:S04]  /*36a0*/  ISETP.GT.U32.AND.EX P6, PT, R208, RZ, PT, P6 ;  /* 0x000000ffd000720c */ /* 0x000fc80003fc4160 */
[----:B------:R-:W-:Y:S02]  /*36b0*/  FSEL R13, R13, -INF , !P6 ;  /* 0xff8000000d0d7808 */ /* 0x000fe40007000000 */
[----:B------:R-:W-:Y:S01]  /*36c0*/  ISETP.GT.U32.AND P6, PT, R209, R8, PT ;  /* 0x00000008d100720c */ /* 0x000fe20003fc4070 */
[----:B------:R-:W-:-:S03]  /*36d0*/  FMUL R140, R141, UR16 ;  /* 0x000000108d8c7c20 */ /* 0x000fc60008400000 */
[----:B------:R-:W-:-:S04]  /*36e0*/  ISETP.GT.U32.AND.EX P6, PT, R210, RZ, PT, P6 ;  /* 0x000000ffd200720c */ /* 0x000fc80003fc4160 */
[----:B------:R-:W-:Y:S02]  /*36f0*/  FSEL R140, R140, -INF , !P6 ;  /* 0xff8000008c8c7808 */ /* 0x000fe40007000000 */
[----:B------:R-:W-:Y:S01]  /*3700*/  LOP3.LUT P6, RZ, R2, 0x2, RZ, 0xc0, !PT ;  /* 0x0000000202ff7812 */ /* 0x000fe200078cc0ff */
[----:B------:R-:W-:-:S03]  /*3710*/  FMUL R141, R142, UR16 ;  /* 0x000000108e8d7c20 */ /* 0x000fc60008400000 */
[----:B------:R-:W-:-:S04]  /*3720*/  ISETP.GT.U32.AND.EX P6, PT, R208, RZ, PT, P6 ;  /* 0x000000ffd000720c */ /* 0x000fc80003fc4160 */
[----:B------:R-:W-:Y:S02]  /*3730*/  FSEL R141, R141, -INF , !P6 ;  /* 0xff8000008d8d7808 */ /* 0x000fe40007000000 */
[----:B------:R-:W-:Y:S01]  /*3740*/  LOP3.LUT P6, RZ, R2, 0x4, RZ, 0xc0, !PT ;  /* 0x0000000402ff7812 */ /* 0x000fe200078cc0ff */
        /* <DEDUP_REMOVED lines=28> */
[----:B------:R-:W-:Y:S01]  /*3910*/  LOP3.LUT P2, RZ, R2, 0x20, RZ, 0xc0, !PT ;  /* 0x0000002002ff7812 */ /* 0x000fe2000784c0ff */
[----:B------:R-:W-:Y:S01]  /*3920*/  FMUL R149, R150, UR16 ;  /* 0x0000001096957c20 */ /* 0x000fe20008400000 */
[----:B------:R-:W-:Y:S02]  /*3930*/  FSEL R148, R148, -INF , !P6 ;  /* 0xff80000094947808 */ /* 0x000fe40007000000 */
[----:B------:R-:W-:-:S04]  /*3940*/  ISETP.GT.U32.AND.EX P6, PT, R211, RZ, PT, P2 ;  /* 0x000000ffd300720c */ /* 0x000fc80003fc4120 */
[----:B------:R-:W-:Y:S02]  /*3950*/  FSEL R149, R149, -INF , !P6 ;  /* 0xff80000095957808 */ /* 0x000fe40007000000 */
[----:B------:R-:W-:Y:S02]  /*3960*/  ISETP.GT.U32.AND.EX P6, PT, R18, RZ, PT, P0 ;  /* 0x000000ff1200720c */ /* 0x000fe40003fc4100 */
[----:B------:R-:W-:Y:S02]  /*3970*/  LOP3.LUT P0, RZ, R2, 0x80000000, RZ, 0xc0, !PT ;  /* 0x8000000002ff7812 */ /* 0x000fe4000780c0ff */
[C---:B------:R-:W-:Y:S02]  /*3980*/  LOP3.LUT P2, RZ, R0.reuse, 0x800, RZ, 0xc0, !PT ;  /* 0x0000080000ff7812 */ /* 0x040fe4000784c0ff */
[----:B------:R-:W-:-:S09]  /*3990*/  LOP3.LUT R0, R0, 0xfdffffff, RZ, 0xc0, !PT ;  /* 0xfdffffff00007812 */ /* 0x000fd200078ec0ff */
[----:B------:R-:W-:-:S04]  /*39a0*/  @P0 LOP3.LUT R0, R0, 0x2000000, RZ, 0xfc, !PT ;  /* 0x0200000000000812 */ /* 0x000fc800078efcff */
[C---:B------:R-:W-:Y:S02]  /*39b0*/  LOP3.LUT P0, RZ, R0.reuse, 0x8, RZ, 0xc0, !PT ;  /* 0x0000000800ff7812 */ /* 0x040fe4000780c0ff */
[----:B------:R-:W-:-:S11]  /*39c0*/  LOP3.LUT R0, R0, 0xfbffffff, RZ, 0xc0, !PT ;  /* 0xfbffffff00007812 */ /* 0x000fd600078ec0ff */
        /* <DEDUP_REMOVED lines=16> */
[----:B------:R-:W-:Y:S02]  /*3ad0*/  LOP3.LUT P0, RZ, R0, 0x400, RZ, 0xc0, !PT ;  /* 0x0000040000ff7812 */ /* 0x000fe4000780c0ff */
[----:B------:R-:W-:Y:S01]  /*3ae0*/  LOP3.LUT R19, R19, 0xfffffffe, RZ, 0xc0, !PT ;  /* 0xfffffffe13137812 */ /* 0x000fe200078ec0ff */
[----:B------:R-:W-:-:S10]  /*3af0*/  FMUL R30, R30, UR16 ;  /* 0x000000101e1e7c20 */ /* 0x000fd40008400000 */
[----:B------:R-:W-:Y:S02]  /*3b00*/  @P0 LOP3.LUT R19, R19, 0x1, RZ, 0xfc, !PT ;  /* 0x0000000113130812 */ /* 0x000fe400078efcff */
[----:B------:R-:W-:-:S04]  /*3b10*/  LOP3.LUT P0, RZ, R0, 0x1000, RZ, 0xc0, !PT ;  /* 0x0000100000ff7812 */ /* 0x000fc8000780c0ff */
[----:B------:R-:W-:Y:S02]  /*3b20*/  FSEL R30, R30, -INF , !P0 ;  /* 0xff8000001e1e7808 */ /* 0x000fe40004000000 */
[----:B------:R-:W-:Y:S01]  /*3b30*/  LOP3.LUT P0, RZ, R19, 0x1, RZ, 0xc0, !PT ;  /* 0x0000000113ff7812 */ /* 0x000fe2000780c0ff */
[----:B------:R-:W-:Y:S01]  /*3b40*/  FMUL R19, R31, UR16 ;  /* 0x000000101f137c20 */ /* 0x000fe20008400000 */
[----:B------:R-:W-:-:S04]  /*3b50*/  FMUL R31, R32, UR16 ;  /* 0x00000010201f7c20 */ /* 0x000fc80008400000 */
[----:B------:R-:W-:Y:S02]  /*3b60*/  FSEL R19, R19, -INF , !P0 ;  /* 0xff80000013137808 */ /* 0x000fe40004000000 */
[----:B------:R-:W-:Y:S01]  /*3b70*/  LOP3.LUT P0, RZ, R0, 0x80000000, RZ, 0xc0, !PT ;  /* 0x8000000000ff7812 */ /* 0x000fe2000780c0ff */
[----:B------:R-:W-:-:S03]  /*3b80*/  FMUL R32, R33, UR16 ;  /* 0x0000001021207c20 */ /* 0x000fc60008400000 */
[----:B------:R-:W-:Y:S02]  /*3b90*/  FSEL R31, R31, -INF , !P0 ;  /* 0xff8000001f1f7808 */ /* 0x000fe40004000000 */
[----:B------:R-:W-:Y:S01]  /*3ba0*/  LOP3.LUT P0, RZ, R0, 0x40000000, RZ, 0xc0, !PT ;  /* 0x4000000000ff7812 */ /* 0x000fe2000780c0ff */
[----:B------:R-:W-:Y:S01]  /*3bb0*/  FMUL R33, R34, UR16 ;  /* 0x0000001022217c20 */ /* 0x000fe20008400000 */
[----:B------:R-:W-:Y:S02]  /*3bc0*/  FMUL R25, R25, UR16 ;  /* 0x0000001019197c20 */ /* 0x000fe40008400000 */
[----:B------:R-:W-:Y:S01]  /*3bd0*/  FSEL R32, R32, -INF , !P0 ;  /* 0xff80000020207808 */ /* 0x000fe20004000000 */
[----:B------:R-:W-:Y:S01]  /*3be0*/  FMUL R34, R35, UR16 ;  /* 0x0000001023227c20 */ /* 0x000fe20008400000 */
[----:B------:R-:W-:Y:S01]  /*3bf0*/  LOP3.LUT P0, RZ, R0, 0x20000000, RZ, 0xc0, !PT ;  /* 0x2000000000ff7812 */ /* 0x000fe2000780c0ff */
[----:B------:R-:W-:Y:S01]  /*3c00*/  FMUL R35, R36, UR16 ;  /* 0x0000001024237c20 */ /* 0x000fe20008400000 */
[----:B------:R-:W-:Y:S01]  /*3c10*/  FMUL R36, R37, UR16 ;  /* 0x0000001025247c20 */ /* 0x000fe20008400000 */
[----:B------:R-:W-:Y:S01]  /*3c20*/  FMUL R37, R38, UR16 ;  /* 0x0000001026257c20 */ /* 0x000fe20008400000 */
[----:B------:R-:W-:Y:S01]  /*3c30*/  FSEL R33, R33, -INF , !P0 ;  /* 0xff80000021217808 */ /* 0x000fe20004000000 */
[----:B------:R-:W-:Y:S01]  /*3c40*/  FMUL R38, R39, UR16 ;  /* 0x0000001027267c20 */ /* 0x000fe20008400000 */
[----:B------:R-:W-:Y:S01]  /*3c50*/  LOP3.LUT P0, RZ, R0, 0x10000000, RZ, 0xc0, !PT ;  /* 0x1000000000ff7812 */ /* 0x000fe2000780c0ff */
[----:B------:R-:W-:Y:S01]  /*3c60*/  FMUL R39, R40, UR16 ;  /* 0x0000001028277c20 */ /* 0x000fe20008400000 */
[----:B------:R-:W-:-:S02]  /*3c70*/  FSEL R25, R25, -INF , !P5 ;  /* 0xff80000019197808 */ /* 0x000fc40006800000 */
[----:B------:R-:W-:Y:S02]  /*3c80*/  LOP3.LUT P5, RZ, R0, 0x2, RZ, 0xc0, !PT ;  /* 0x0000000200ff7812 */ /* 0x000fe400078ac0ff */
[----:B------:R-:W-:Y:S02]  /*3c90*/  FSEL R34, R34, -INF , !P0 ;  /* 0xff80000022227808 */ /* 0x000fe40004000000 */
[----:B------:R-:W-:Y:S02]  /*3ca0*/  LOP3.LUT P0, RZ, R0, 0x8000000, RZ, 0xc0, !PT ;  /* 0x0800000000ff7812 */ /* 0x000fe4000780c0ff */
[----:B------:R-:W-:Y:S02]  /*3cb0*/  FSEL R39, R39, -INF , !P5 ;  /* 0xff80000027277808 */ /* 0x000fe40006800000 */
[----:B------:R-:W-:Y:S01]  /*3cc0*/  LOP3.LUT P5, RZ, R2, 0x1000000, RZ, 0xc0, !PT ;  /* 0x0100000002ff7812 */ /* 0x000fe200078ac0ff */
[----:B------:R-:W-:Y:S01]  /*3cd0*/  FMUL R150, R151, UR16 ;  /* 0x0000001097967c20 */ /* 0x000fe20008400000 */
[----:B------:R-:W-:Y:S01]  /*3ce0*/  FMUL R24, R24, UR16 ;  /* 0x0000001018187c20 */ /* 0x000fe20008400000 */
[----:B------:R-:W-:Y:S01]  /*3cf0*/  FMUL R26, R26, UR16 ;  /* 0x000000101a1a7c20 */ /* 0x000fe20008400000 */
[----:B------:R-:W-:Y:S01]  /*3d00*/  FMUL R27, R27, UR16 ;  /* 0x000000101b1b7c20 */ /* 0x000fe20008400000 */
[----:B------:R-:W-:-:S02]  /*3d10*/  FSEL R35, R35, -INF , !P0 ;  /* 0xff80000023237808 */ /* 0x000fc40004000000 */
[----:B------:R-:W-:Y:S02]  /*3d20*/  LOP3.LUT P0, RZ, R0, 0x4000000, RZ, 0xc0, !PT ;  /* 0x0400000000ff7812 */ /* 0x000fe4000780c0ff */
[----:B------:R-:W-:Y:S02]  /*3d30*/  FSEL R150, R150, -INF , !P6 ;  /* 0xff80000096967808 */ /* 0x000fe40007000000 */
[----:B------:R-:W-:Y:S02]  /*3d40*/  FSEL R24, R24, -INF , !P1 ;  /* 0xff80000018187808 */ /* 0x000fe40004800000 */
[----:B------:R-:W-:Y:S02]  /*3d50*/  FSEL R26, R26, -INF , !P4 ;  /* 0xff8000001a1a7808 */ /* 0x000fe40006000000 */
[----:B------:R-:W-:Y:S02]  /*3d60*/  FSEL R27, R27, -INF , !P3 ;  /* 0xff8000001b1b7808 */ /* 0x000fe40005800000 */
[----:B------:R-:W-:-:S02]  /*3d70*/  FSEL R36, R36, -INF , !P0 ;  /* 0xff80000024247808 */ /* 0x000fc40004000000 */
[C---:B------:R-:W-:Y:S02]  /*3d80*/  LOP3.LUT P6, RZ, R0.reuse, 0x2000, RZ, 0xc0, !PT ;  /* 0x0000200000ff7812 */ /* 0x040fe400078cc0ff */
[C---:B------:R-:W-:Y:S02]  /*3d90*/  LOP3.LUT P1, RZ, R0.reuse, 0x1, RZ, 0xc0, !PT ;  /* 0x0000000100ff7812 */ /* 0x040fe4000782c0ff */
[C---:B------:R-:W-:Y:S02]  /*3da0*/  LOP3.LUT P4, RZ, R0.reuse, 0x4, RZ, 0xc0, !PT ;  /* 0x0000000400ff7812 */ /* 0x040fe4000788c0ff */
[C---:B------:R-:W-:Y:S02]  /*3db0*/  LOP3.LUT P3, RZ, R0.reuse, 0x10, RZ, 0xc0, !PT ;  /* 0x0000001000ff7812 */ /* 0x040fe4000786c0ff */
[C---:B------:R-:W-:Y:S02]  /*3dc0*/  LOP3.LUT P0, RZ, R0.reuse, 0x2000000, RZ, 0xc0, !PT ;  /* 0x0200000000ff7812 */ /* 0x040fe4000780c0ff */
[----:B------:R-:W-:-:S04]  /*3dd0*/  LOP3.LUT R0, R0, 0xff7fffff, RZ, 0xc0, !PT ;  /* 0xff7fffff00007812 */ /* 0x000fc800078ec0ff */
[----:B------:R-:W-:Y:S02]  /*3de0*/  @P5 LOP3.LUT R0, R0, 0x800000, RZ, 0xfc, !PT ;  /* 0x0080000000005812 */ /* 0x000fe400078efcff */
[----:B------:R-:W-:Y:S01]  /*3df0*/  LOP3.LUT P5, RZ, R2, 0x2000000, RZ, 0xc0, !PT ;  /* 0x0200000002ff7812 */ /* 0x000fe200078ac0ff */
[----:B------:R-:W-:Y:S01]  /*3e00*/  FMUL R29, R29, UR16 ;  /* 0x000000101d1d7c20 */ /* 0x000fe20008400000 */
[----:B------:R-:W-:Y:S01]  /*3e10*/  FMUL R40, R41, UR16 ;  /* 0x0000001029287c20 */ /* 0x000fe20008400000 */
[----:B------:R-:W-:Y:S01]  /*3e20*/  FMUL R41, R42, UR16 ;  /* 0x000000102a297c20 */ /* 0x000fe20008400000 */
[----:B------:R-:W-:Y:S01]  /*3e30*/  LOP3.LUT R0, R0, 0xfeffffff, RZ, 0xc0, !PT ;  /* 0xfeffffff00007812 */ /* 0x000fe200078ec0ff */
[----:B------:R-:W-:Y:S01]  /*3e40*/  FMUL R42, R43, UR16 ;  /* 0x000000102b2a7c20 */ /* 0x000fe20008400000 */
[----:B------:R-:W-:Y:S01]  /*3e50*/  FSEL R29, R29, -INF , !P2 ;  /* 0xff8000001d1d7808 */ /* 0x000fe20005000000 */
[----:B------:R-:W-:Y:S01]  /*3e60*/  FMUL R43, R44, UR16 ;  /* 0x000000102c2b7c20 */ /* 0x000fe20008400000 */
[----:B------:R-:W-:-:S05]  /*3e70*/  LOP3.LUT P2, RZ, R2, 0x20000000, RZ, 0xc0, !PT ;  /* 0x2000000002ff7812 */ /* 0x000fca000784c0ff */
[----:B------:R-:W-:Y:S02]  /*3e80*/  @P5 LOP3.LUT R0, R0, 0x1000000, RZ, 0xfc, !PT ;  /* 0x0100000000005812 */ /* 0x000fe400078efcff */
[----:B------:R-:W-:Y:S02]  /*3e90*/  FSEL R43, R43, -INF , !P2 ;  /* 0xff8000002b2b7808 */ /* 0x000fe40005000000 */
[C---:B------:R-:W-:Y:S02]  /*3ea0*/  LOP3.LUT P2, RZ, R0.reuse, 0x8000, RZ, 0xc0, !PT ;  /* 0x0000800000ff7812 */ /* 0x040fe4000784c0ff */
[----:B------:R-:W-:-:S11]  /*3eb0*/  LOP3.LUT R0, R0, 0xfffbffff, RZ, 0xc0, !PT ;  /* 0xfffbffff00007812 */ /* 0x000fd600078ec0ff */
[----:B------:R-:W-:Y:S02]  /*3ec0*/  @P2 LOP3.LUT R0, R0, 0x40000, RZ, 0xfc, !PT ;  /* 0x0004000000002812 */ /* 0x000fe400078efcff */
[----:B------:R-:W-:Y:S02]  /*3ed0*/  LOP3.LUT P2, RZ, R2, 0x10000, RZ, 0xc0, !PT ;  /* 0x0001000002ff7812 */ /* 0x000fe4000784c0ff */
[----:B------:R-:W-:-:S11]  /*3ee0*/  LOP3.LUT R0, R0, 0xfff7ffff, RZ, 0xc0, !PT ;  /* 0xfff7ffff00007812 */ /* 0x000fd600078ec0ff */
[----:B------:R-:W-:Y:S02]  /*3ef0*/  @P2 LOP3.LUT R0, R0, 0x80000, RZ, 0xfc, !PT ;  /* 0x0008000000002812 */ /* 0x000fe400078efcff */
[----:B------:R-:W-:Y:S02]  /*3f00*/  LOP3.LUT P2, RZ, R2, 0x20000, RZ, 0xc0, !PT ;  /* 0x0002000002ff7812 */ /* 0x000fe4000784c0ff */
[----:B------:R-:W-:-:S11]  /*3f10*/  LOP3.LUT R0, R0, 0xffefffff, RZ, 0xc0, !PT ;  /* 0xffefffff00007812 */ /* 0x000fd600078ec0ff */
[----:B------:R-:W-:Y:S02]  /*3f20*/  @P2 LOP3.LUT R0, R0, 0x100000, RZ, 0xfc, !PT ;  /* 0x0010000000002812 */ /* 0x000fe400078efcff */
[----:B------:R-:W-:Y:S02]  /*3f30*/  LOP3.LUT P2, RZ, R2, 0x40000, RZ, 0xc0, !PT ;  /* 0x0004000002ff7812 */ /* 0x000fe4000784c0ff */
[----:B------:R-:W-:Y:S01]  /*3f40*/  LOP3.LUT R0, R0, 0xffdfffff, RZ, 0xc0, !PT ;  /* 0xffdfffff00007812 */ /* 0x000fe200078ec0ff */
[----:B------:R-:W-:Y:S01]  /*3f50*/  FMUL R44, R45, UR16 ;  /* 0x000000102d2c7c20 */ /* 0x000fe20008400000 */
[----:B------:R-:W-:-:S09]  /*3f60*/  FMUL R45, R46, UR16 ;  /* 0x000000102e2d7c20 */ /* 0x000fd20008400000 */
[----:B------:R-:W-:Y:S02]  /*3f70*/  @P2 LOP3.LUT R0, R0, 0x200000, RZ, 0xfc, !PT ;  /* 0x0020000000002812 */ /* 0x000fe400078efcff */
[----:B------:R-:W-:Y:S01]  /*3f80*/  LOP3.LUT P2, RZ, R2, 0x100000, RZ, 0xc0, !PT ;  /* 0x0010000002ff7812 */ /* 0x000fe2000784c0ff */
[----:B------:R-:W-:Y:S01]  /*3f90*/  FMUL R46, R47, UR16 ;  /* 0x000000102f2e7c20 */ /* 0x000fe20008400000 */
[----:B------:R-:W-:Y:S01]  /*3fa0*/  LOP3.LUT R0, R0, 0xffbfffff, RZ, 0xc0, !PT ;  /* 0xffbfffff00007812 */ /* 0x000fe200078ec0ff */
[----:B------:R-:W-:Y:S01]  /*3fb0*/  FMUL R47, R48, UR16 ;  /* 0x00000010302f7c20 */ /* 0x000fe20008400000 */
[----:B------:R-:W-:Y:S01]  /*3fc0*/  FMUL R48, R49, UR16 ;  /* 0x0000001031307c20 */ /* 0x000fe20008400000 */
[----:B------:R-:W-:Y:S01]  /*3fd0*/  FMUL R49, R50, UR16 ;  /* 0x0000001032317c20 */ /* 0x000fe20008400000 */
[----:B------:R-:W-:Y:S01]  /*3fe0*/  FMUL R50, R51, UR16 ;  /* 0x0000001033327c20 */ /* 0x000fe20008400000 */
[----:B------:R-:W-:Y:S01]  /*3ff0*/  FMUL R51, R52, UR16 ;  /* 0x0000001034337c20 */ /* 0x000fe20008400000 */
[----:B------:R-:W-:-:S05]  /*4000*/  FMUL R52, R53, UR16 ;  /* 0x0000001035347c20 */ /* 0x000fca0008400000 */
[----:B------:R-:W-:Y:S02]  /*4010*/  @P2 LOP3.LUT R0, R0, 0x400000, RZ, 0xfc, !PT ;  /* 0x0040000000002812 */ /* 0x000fe400078efcff */
[----:B------:R-:W-:-:S04]  /*4020*/  LOP3.LUT P2, RZ, R2, 0x200000, RZ, 0xc0, !PT ;  /* 0x0020000002ff7812 */ /* 0x000fc8000784c0ff */
[----:B------:R-:W-:Y:S02]  /*4030*/  FSEL R51, R51, -INF , !P2 ;  /* 0xff80000033337808 */ /* 0x000fe40005000000 */
[----:B------:R-:W-:Y:S01]  /*4040*/  LOP3.LUT P2, RZ, R0, 0x400000, RZ, 0xc0, !PT ;  /* 0x0040000000ff7812 */ /* 0x000fe2000784c0ff */
[----:B------:R-:W-:-:S03]  /*4050*/  FMUL R53, R54, UR16 ;  /* 0x0000001036357c20 */ /* 0x000fc60008400000 */
[----:B------:R-:W-:Y:S02]  /*4060*/  FSEL R52, R52, -INF , !P2 ;  /* 0xff80000034347808 */ /* 0x000fe40005000000 */
[----:B------:R-:W-:Y:S01]  /*4070*/  LOP3.LUT P2, RZ, R0, 0x200000, RZ, 0xc0, !PT ;  /* 0x0020000000ff7812 */ /* 0x000fe2000784c0ff */
[----:B------:R-:W-:-:S03]  /*4080*/  FMUL R54, R55, UR16 ;  /* 0x0000001037367c20 */ /* 0x000fc60008400000 */
[----:B------:R-:W-:Y:S02]  /*4090*/  FSEL R53, R53, -INF , !P2 ;  /* 0xff80000035357808 */ /* 0x000fe40005000000 */
[----:B------:R-:W-:Y:S01]  /*40a0*/  LOP3.LUT P2, RZ, R0, 0x100000, RZ, 0xc0, !PT ;  /* 0x0010000000ff7812 */ /* 0x000fe2000784c0ff */
[----:B------:R-:W-:Y:S01]  /*40b0*/  FMUL R55, R57, UR16 ;  /* 0x0000001039377c20 */ /* 0x000fe20008400000 */
[----:B------:R-:W-:Y:S01]  /*40c0*/  FSEL R41, R41, -INF , !P0 ;  /* 0xff80000029297808 */ /* 0x000fe20004000000 */
[----:B------:R-:W-:Y:S01]  /*40d0*/  FMUL R28, R28, UR16 ;  /* 0x000000101c1c7c20 */ /* 0x000fe20008400000 */
[----:B------:R-:W-:Y:S02]  /*40e0*/  FSEL R54, R54, -INF , !P2 ;  /* 0xff80000036367808 */ /* 0x000fe40005000000 */
[C---:B------:R-:W-:Y:S02]  /*40f0*/  LOP3.LUT P0, RZ, R2.reuse, 0x10000000, RZ, 0xc0, !PT ;  /* 0x1000000002ff7812 */ /* 0x040fe4000780c0ff */
[----:B------:R-:W-:-:S02]  /*4100*/  LOP3.LUT P5, RZ, R2, 0x4000000, RZ, 0xc0, !PT ;  /* 0x0400000002ff7812 */ /* 0x000fc400078ac0ff */
[----:B------:R-:W-:Y:S01]  /*4110*/  LOP3.LUT P2, RZ, R0, 0x80000, RZ, 0xc0, !PT ;  /* 0x0008000000ff7812 */ /* 0x000fe2000784c0ff */
[----:B------:R-:W-:Y:S01]  /*4120*/  FMUL R57, R58, UR16 ;  /* 0x000000103a397c20 */ /* 0x000fe20008400000 */
[----:B------:R-:W-:Y:S01]  /*4130*/  FSEL R44, R44, -INF , !P0 ;  /* 0xff8000002c2c7808 */ /* 0x000fe20004000000 */
[----:B------:R-:W-:Y:S01]  /*4140*/  FMUL R58, R59, UR16 ;  /* 0x000000103b3a7c20 */ /* 0x000fe20008400000 */
[----:B------:R-:W-:Y:S02]  /*4150*/  FSEL R46, R46, -INF , !P5 ;  /* 0xff8000002e2e7808 */ /* 0x000fe40006800000 */
[----:B------:R-:W-:Y:S02]  /*4160*/  FSEL R55, R55, -INF , !P2 ;  /* 0xff80000037377808 */ /* 0x000fe40005000000 */
[----:B------:R-:W-:Y:S02]  /*4170*/  FSEL R28, R28, -INF , !P6 ;  /* 0xff8000001c1c7808 */ /* 0x000fe40007000000 */
[----:B------:R-:W-:-:S02]  /*4180*/  FSEL R40, R40, -INF , !P1 ;  /* 0xff80000028287808 */ /* 0x000fc40004800000 */
[----:B------:R-:W-:Y:S02]  /*4190*/  LOP3.LUT P0, RZ, R2, 0x8000, RZ, 0xc0, !PT ;  /* 0x0000800002ff7812 */ /* 0x000fe4000780c0ff */
[C---:B------:R-:W-:Y:S02]  /*41a0*/  LOP3.LUT P5, RZ, R0.reuse, 0x1000000, RZ, 0xc0, !PT ;  /* 0x0100000000ff7812 */ /* 0x040fe400078ac0ff */
[----:B------:R-:W-:Y:S02]  /*41b0*/  LOP3.LUT P2, RZ, R0, 0x40000, RZ, 0xc0, !PT ;  /* 0x0004000000ff7812 */ /* 0x000fe4000784c0ff */
[C---:B------:R-:W-:Y:S02]  /*41c0*/  LOP3.LUT P6, RZ, R2.reuse, 0x40000000, RZ, 0xc0, !PT ;  /* 0x4000000002ff7812 */ /* 0x040fe400078cc0ff */
[----:B------:R-:W-:Y:S02]  /*41d0*/  LOP3.LUT P1, RZ, R2, 0x800000, RZ, 0xc0, !PT ;  /* 0x0080000002ff7812 */ /* 0x000fe4000782c0ff */
[----:B------:R-:W-:-:S02]  /*41e0*/  FSEL R37, R37, -INF , !P3 ;  /* 0xff80000025257808 */ /* 0x000fc40005800000 */
[----:B------:R-:W-:Y:S02]  /*41f0*/  FSEL R47, R47, -INF , !P5 ;  /* 0xff8000002f2f7808 */ /* 0x000fe40006800000 */
[----:B------:R-:W-:Y:S02]  /*4200*/  FSEL R57, R57, -INF , !P2 ;  /* 0xff80000039397808 */ /* 0x000fe40005000000 */
[----:B------:R-:W-:Y:S02]  /*4210*/  FSEL R58, R58, -INF , !P0 ;  /* 0xff8000003a3a7808 */ /* 0x000fe40004000000 */
[----:B------:R-:W-:Y:S02]  /*4220*/  FSEL R38, R38, -INF , !P4 ;  /* 0xff80000026267808 */ /* 0x000fe40006000000 */
[----:B------:R-:W-:Y:S02]  /*4230*/  FSEL R42, R42, -INF , !P6 ;  /* 0xff8000002a2a7808 */ /* 0x000fe40007000000 */
[----:B------:R-:W-:-:S02]  /*4240*/  LOP3.LUT P3, RZ, R0, 0x4000, RZ, 0xc0, !PT ;  /* 0x0000400000ff7812 */ /* 0x000fc4000786c0ff */
[C---:B------:R-:W-:Y:S02]  /*4250*/  LOP3.LUT P5, RZ, R0.reuse, 0x800000, RZ, 0xc0, !PT ;  /* 0x0080000000ff7812 */ /* 0x040fe400078ac0ff */
[----:B------:R-:W-:Y:S02]  /*4260*/  FSEL R49, R49, -INF , !P1 ;  /* 0xff80000031317808 */ /* 0x000fe40004800000 */
[C---:B------:R-:W-:Y:S02]  /*4270*/  LOP3.LUT P2, RZ, R0.reuse, 0x20000, RZ, 0xc0, !PT ;  /* 0x0002000000ff7812 */ /* 0x040fe4000784c0ff */
[----:B------:R-:W-:Y:S01]  /*4280*/  LOP3.LUT P0, RZ, R0, 0x10000, RZ, 0xc0, !PT ;  /* 0x0001000000ff7812 */ /* 0x000fe2000780c0ff */
[----:B------:R-:W-:Y:S01]  /*4290*/  FMUL R0, R60, UR16 ;  /* 0x000000103c007c20 */ /* 0x000fe20008400000 */
[----:B------:R-:W-:Y:S01]  /*42a0*/  LOP3.LUT P4, RZ, R2, 0x8000000, RZ, 0xc0, !PT ;  /* 0x0800000002ff7812 */ /* 0x000fe2000788c0ff */
[----:B------:R-:W-:Y:S01]  /*42b0*/  FMUL R60, R62, UR16 ;  /* 0x000000103e3c7c20 */ /* 0x000fe20008400000 */
[----:B------:R-:W-:-:S02]  /*42c0*/  LOP3.LUT P6, RZ, R2, 0x400000, RZ, 0xc0, !PT ;  /* 0x0040000002ff7812 */ /* 0x000fc400078cc0ff */
[----:B------:R-:W-:Y:S01]  /*42d0*/  LOP3.LUT P1, RZ, R2, 0x1000, RZ, 0xc0, !PT ;  /* 0x0000100002ff7812 */ /* 0x000fe2000782c0ff */
[----:B------:R-:W-:Y:S01]  /*42e0*/  FMUL R151, R88, UR16 ;  /* 0x0000001058977c20 */ /* 0x000fe20008400000 */
[----:B------:R-:W-:Y:S01]  /*42f0*/  FMUL R62, R63, UR16 ;  /* 0x000000103f3e7c20 */ /* 0x000fe20008400000 */
[----:B------:R-:W-:Y:S01]  /*4300*/  FMUL R59, R61, UR16 ;  /* 0x000000103d3b7c20 */ /* 0x000fe20008400000 */
[----:B------:R-:W-:Y:S01]  /*4310*/  FMUL R63, R64, UR16 ;  /* 0x00000010403f7c20 */ /* 0x000fe20008400000 */
[----:B------:R-:W-:Y:S01]  /*4320*/  FSEL R45, R45, -INF , !P4 ;  /* 0xff8000002d2d7808 */ /* 0x000fe20006000000 */
[----:B------:R-:W-:Y:S01]  /*4330*/  FMUL R61, R94, UR16 ;  /* 0x000000105e3d7c20 */ /* 0x000fe20008400000 */
[----:B------:R-:W-:Y:S01]  /*4340*/  FSEL R48, R48, -INF , !P5 ;  /* 0xff80000030307808 */ /* 0x000fe20006800000 */
[----:B------:R-:W-:Y:S01]  /*4350*/  FMUL R56, R56, UR16 ;  /* 0x0000001038387c20 */ /* 0x000fe20008400000 */
[----:B------:R-:W-:Y:S02]  /*4360*/  FSEL R50, R50, -INF , !P6 ;  /* 0xff80000032327808 */ /* 0x000fe40007000000 */
[----:B------:R-:W-:-:S02]  /*4370*/  ISETP.GT.U32.AND.EX P1, PT, R123, RZ, PT, P1 ;  /* 0x000000ff7b00720c */ /* 0x000fc40003f24110 */
[C---:B------:R-:W-:Y:S02]  /*4380*/  LOP3.LUT P4, RZ, R2.reuse, 0x4000, RZ, 0xc0, !PT ;  /* 0x0000400002ff7812 */ /* 0x040fe4000788c0ff */
[C---:B------:R-:W-:Y:S02]  /*4390*/  LOP3.LUT P5, RZ, R2.reuse, 0x2000, RZ, 0xc0, !PT ;  /* 0x0000200002ff7812 */ /* 0x040fe400078ac0ff */
[----:B------:R-:W-:Y:S02]  /*43a0*/  LOP3.LUT P6, RZ, R2, 0x80000, RZ, 0xc0, !PT ;  /* 0x0008000002ff7812 */ /* 0x000fe400078cc0ff */
[----:B------:R-:W-:Y:S02]  /*43b0*/  FSEL R151, R151, -INF , !P2 ;  /* 0xff80000097977808 */ /* 0x000fe40005000000 */
[----:B------:R-:W-:Y:S02]  /*43c0*/  FSEL R63, R63, -INF , !P1 ;  /* 0xff8000003f3f7808 */ /* 0x000fe40004800000 */
[----:B------:R-:W-:-:S02]  /*43d0*/  FSEL R0, R0, -INF , !P3 ;  /* 0xff80000000007808 */ /* 0x000fc40005800000 */
[----:B------:R-:W-:Y:S02]  /*43e0*/  FSEL R59, R59, -INF , !P4 ;  /* 0xff8000003b3b7808 */ /* 0x000fe40006000000 */
[----:B------:R-:W-:Y:S02]  /*43f0*/  FSEL R61, R61, -INF , !P2 ;  /* 0xff8000003d3d7808 */ /* 0x000fe40005000000 */
[----:B------:R-:W-:Y:S02]  /*4400*/  FSEL R56, R56, -INF , !P2 ;  /* 0xff80000038387808 */ /* 0x000fe40005000000 */
[----:B------:R-:W-:Y:S02]  /*4410*/  FSEL R60, R60, -INF , !P2 ;  /* 0xff8000003c3c7808 */ /* 0x000fe40005000000 */
[----:B------:R-:W-:Y:S02]  /*4420*/  FSEL R62, R62, -INF , !P5 ;  /* 0xff8000003e3e7808 */ /* 0x000fe40006800000 */
[----:B------:R-:W-:-:S02]  /*4430*/  ISETP.GT.U32.AND.EX P1, PT, R123, RZ, PT, P6 ;  /* 0x000000ff7b00720c */ /* 0x000fc40003f24160 */
[C---:B------:R-:W-:Y:S02]  /*4440*/  LOP3.LUT P2, RZ, R2.reuse, 0x800, RZ, 0xc0, !PT ;  /* 0x0000080002ff7812 */ /* 0x040fe4000784c0ff */
[C---:B------:R-:W-:Y:S02]  /*4450*/  LOP3.LUT P3, RZ, R2.reuse, 0x400, RZ, 0xc0, !PT ;  /* 0x0000040002ff7812 */ /* 0x040fe4000786c0ff */
[C---:B------:R-:W-:Y:S02]  /*4460*/  LOP3.LUT P4, RZ, R2.reuse, 0x200, RZ, 0xc0, !PT ;  /* 0x0000020002ff7812 */ /* 0x040fe4000788c0ff */
[C---:B------:R-:W-:Y:S02]  /*4470*/  LOP3.LUT P5, RZ, R2.reuse, 0x80, RZ, 0xc0, !PT ;  /* 0x0000008002ff7812 */ /* 0x040fe400078ac0ff */
[----:B------:R-:W-:Y:S02]  /*4480*/  LOP3.LUT P6, RZ, R2, 0x100, RZ, 0xc0, !PT ;  /* 0x0000010002ff7812 */ /* 0x000fe400078cc0ff */
[----:B------:R-:W-:-:S04]  /*4490*/  FMNMX R2, R151, R20, !PT ;  /* 0x0000001497027209 */ /* 0x000fc80007800000 */
        /* <DEDUP_REMOVED lines=22> */
[----:B------:R-:W-:Y:S01]  /*4600*/  FMNMX R2, R200, R123, !PT ;  /* 0x0000007bc8027209 */ /* 0x000fe20007800000 */
[----:B------:R-:W-:-:S03]  /*4610*/  FMUL R94, R65, UR16 ;  /* 0x00000010415e7c20 */ /* 0x000fc60008400000 */
[----:B------:R-:W-:-:S04]  /*4620*/  FMNMX R2, R137, R2, !PT ;  /* 0x0000000289027209 */ /* 0x000fc80007800000 */
[----:B------:R-:W-:-:S04]  /*4630*/  FMNMX R65, R13, R2, !PT ;  /* 0x000000020d417209 */ /* 0x000fc80007800000 */
[----:B------:R-:W-:-:S04]  /*4640*/  FMNMX R2, R140, R65, !PT ;  /* 0x000000418c027209 */ /* 0x000fc80007800000 */
[----:B------:R-:W-:-:S04]  /*4650*/  FMNMX R65, R143, R2, !PT ;  /* 0x000000028f417209 */ /* 0x000fc80007800000 */
[----:B------:R-:W-:-:S04]  /*4660*/  FMNMX R2, R144, R65, !PT ;  /* 0x0000004190027209 */ /* 0x000fc80007800000 */
[----:B------:R-:W-:-:S04]  /*4670*/  FMNMX R65, R147, R2, !PT ;  /* 0x0000000293417209 */ /* 0x000fc80007800000 */
[----:B------:R-:W-:-:S05]  /*4680*/  FMNMX R2, R148, R65, !PT ;  /* 0x0000004194027209 */ /* 0x000fca0007800000 */
[----:B------:R-:W0:Y:S01]  /*4690*/  SHFL.BFLY PT, R65, R2, 0x2, 0x1f ;  /* 0x0c401f0002417f89 */ /* 0x000e2200000e0000 */
[----:B------:R-:W-:Y:S01]  /*46a0*/  FMUL R88, R66, UR16 ;  /* 0x0000001042587c20 */ /* 0x000fe20008400000 */
[C---:B------:R-:W-:Y:S02]  /*46b0*/  ISETP.GT.U32.AND.EX P2, PT, R126.reuse, RZ, PT, P2 ;  /* 0x000000ff7e00720c */ /* 0x040fe40003f44120 */
[----:B------:R-:W-:Y:S01]  /*46c0*/  ISETP.GT.U32.AND.EX P3, PT, R126, RZ, PT, P3 ;  /* 0x000000ff7e00720c */ /* 0x000fe20003f64130 */
[----:B------:R-:W-:Y:S01]  /*46d0*/  FMUL R126, R67, UR16 ;  /* 0x00000010437e7c20 */ /* 0x000fe20008400000 */
[----:B------:R-:W-:Y:S02]  /*46e0*/  FSEL R94, R94, -INF , !P2 ;  /* 0xff8000005e5e7808 */ /* 0x000fe40005000000 */
[----:B------:R-:W-:Y:S02]  /*46f0*/  FSEL R88, R88, -INF , !P1 ;  /* 0xff80000058587808 */ /* 0x000fe40004800000 */
[----:B------:R-:W-:-:S02]  /*4700*/  ISETP.GT.U32.AND P2, PT, R135, R17, PT ;  /* 0x000000118700720c */ /* 0x000fc40003f44070 */
[----:B------:R-:W-:Y:S01]  /*4710*/  ISETP.GT.U32.AND P1, PT, R135, R4, PT ;  /* 0x000000048700720c */ /* 0x000fe20003f24070 */
[----:B------:R-:W-:Y:S01]  /*4720*/  FMUL R135, R69, UR16 ;  /* 0x0000001045877c20 */ /* 0x000fe20008400000 */
[----:B------:R-:W-:Y:S02]  /*4730*/  ISETP.GT.U32.AND.EX P6, PT, R132, RZ, PT, P6 ;  /* 0x000000ff8400720c */ /* 0x000fe40003fc4160 */
[----:B0-----:R-:W-:-:S05]  /*4740*/  FMNMX R65, R2, R65, !PT ;  /* 0x0000004102417209 */ /* 0x001fca0007800000 */
[----:B------:R-:W0:Y:S01]  /*4750*/  SHFL.BFLY PT, R64, R65, 0x1, 0x1f ;  /* 0x0c201f0041407f89 */ /* 0x000e2200000e0000 */
[----:B------:R-:W-:Y:S01]  /*4760*/  FSEL R126, R126, -INF , !P3 ;  /* 0xff8000007e7e7808 */ /* 0x000fe20005800000 */
[----:B------:R-:W-:Y:S01]  /*4770*/  FMUL R123, R68, UR16 ;  /* 0x00000010447b7c20 */ /* 0x000fe20008400000 */
[-C--:B------:R-:W-:Y:S02]  /*4780*/  ISETP.GT.U32.AND P3, PT, R136, R17.reuse, PT ;  /* 0x000000118800720c */ /* 0x080fe40003f64070 */
[----:B------:R-:W-:Y:S02]  /*4790*/  FSEL R135, R135, -INF , !P6 ;  /* 0xff80000087877808 */ /* 0x000fe40007000000 */
[----:B------:R-:W-:Y:S01]  /*47a0*/  ISETP.GT.U32.AND P6, PT, R139, R17, PT ;  /* 0x000000118b00720c */ /* 0x000fe20003fc4070 */
[----:B------:R-:W-:Y:S01]  /*47b0*/  FMUL R73, R73, UR16 ;  /* 0x0000001049497c20 */ /* 0x000fe20008400000 */
[----:B------:R-:W-:Y:S01]  /*47c0*/  ISETP.GT.U32.AND.EX P4, PT, R130, RZ, PT, P4 ;  /* 0x000000ff8200720c */ /* 0x000fe20003f84140 */
[----:B------:R-:W-:Y:S01]  /*47d0*/  FMUL R76, R76, UR16 ;  /* 0x000000104c4c7c20 */ /* 0x000fe20008400000 */
[----:B------:R-:W-:-:S02]  /*47e0*/  ISETP.GT.U32.AND.EX P3, PT, R201, RZ, PT, P3 ;  /* 0x000000ffc900720c */ /* 0x000fc40003f64130 */
[----:B------:R-:W-:Y:S01]  /*47f0*/  ISETP.GT.U32.AND.EX P6, PT, R208, RZ, PT, P6 ;  /* 0x000000ffd000720c */ /* 0x000fe20003fc4160 */
[----:B------:R-:W-:Y:S01]  /*4800*/  FMUL R2, R74, UR16 ;  /* 0x000000104a027c20 */ /* 0x000fe20008400000 */
[----:B------:R-:W-:Y:S02]  /*4810*/  FSEL R123, R123, -INF , !P4 ;  /* 0xff8000007b7b7808 */ /* 0x000fe40006000000 */
[----:B------:R-:W-:Y:S01]  /*4820*/  ISETP.GT.U32.AND P4, PT, R136, R4, PT ;  /* 0x000000048800720c */ /* 0x000fe20003f84070 */
[----:B------:R-:W-:Y:S01]  /*4830*/  FMUL R136, R77, UR16 ;  /* 0x000000104d887c20 */ /* 0x000fe20008400000 */
[----:B------:R-:W-:Y:S02]  /*4840*/  ISETP.GT.U32.AND.EX P1, PT, R199, RZ, PT, P1 ;  /* 0x000000ffc700720c */ /* 0x000fe40003f24110 */
[----:B------:R-:W-:Y:S02]  /*4850*/  FSEL R74, R73, -INF , !P3 ;  /* 0xff800000494a7808 */ /* 0x000fe40005800000 */
[----:B------:R-:W-:-:S02]  /*4860*/  ISETP.GT.U32.AND P3, PT, R202, R17, PT ;  /* 0x00000011ca00720c */ /* 0x000fc40003f64070 */
[----:B------:R-:W-:Y:S02]  /*4870*/  FSEL R77, R76, -INF , !P6 ;  /* 0xff8000004c4d7808 */ /* 0x000fe40007000000 */
[----:B------:R-:W-:Y:S01]  /*4880*/  ISETP.GT.U32.AND P6, PT, R207, R17, PT ;  /* 0x00000011cf00720c */ /* 0x000fe20003fc4070 */
[----:B------:R-:W-:Y:S01]  /*4890*/  FMUL R80, R80, UR16 ;  /* 0x0000001050507c20 */ /* 0x000fe20008400000 */
[----:B------:R-:W-:Y:S01]  /*48a0*/  FSEL R73, R2, -INF , !P1 ;  /* 0xff80000002497808 */ /* 0x000fe20004800000 */
[----:B------:R-:W-:Y:S01]  /*48b0*/  FMUL R71, R71, UR16 ;  /* 0x0000001047477c20 */ /* 0x000fe20008400000 */
[----:B------:R-:W-:Y:S01]  /*48c0*/  ISETP.GT.U32.AND.EX P3, PT, R205, RZ, PT, P3 ;  /* 0x000000ffcd00720c */ /* 0x000fe20003f64130 */
[----:B------:R-:W-:Y:S01]  /*48d0*/  FMUL R2, R81, UR16 ;  /* 0x0000001051027c20 */ /* 0x000fe20008400000 */
[----:B------:R-:W-:Y:S02]  /*48e0*/  ISETP.GT.U32.AND.EX P0, PT, R132, RZ, PT, P0 ;  /* 0x000000ff8400720c */ /* 0x000fe40003f04100 */
[----:B------:R-:W-:Y:S01]  /*48f0*/  ISETP.GT.U32.AND.EX P6, PT, R204, RZ, PT, P6 ;  /* 0x000000ffcc00720c */ /* 0x000fe20003fc4160 */
[----:B------:R-:W-:Y:S01]  /*4900*/  FMUL R132, R72, UR16 ;  /* 0x0000001048847c20 */ /* 0x000fe20008400000 */
[----:B------:R-:W-:-:S02]  /*4910*/  FSEL R81, R80, -INF , !P3 ;  /* 0xff80000050517808 */ /* 0x000fc40005800000 */
[----:B------:R-:W-:Y:S02]  /*4920*/  FSEL R72, R71, -INF , !P0 ;  /* 0xff80000047487808 */ /* 0x000fe40004000000 */
[----:B------:R-:W-:Y:S02]  /*4930*/  FSEL R80, R2, -INF , !P6 ;  /* 0xff80000002507808 */ /* 0x000fe40007000000 */
[-C--:B------:R-:W-:Y:S02]  /*4940*/  ISETP.GT.U32.AND P0, PT, R209, R17.reuse, PT ;  /* 0x00000011d100720c */ /* 0x080fe40003f04070 */
[-C--:B------:R-:W-:Y:S02]  /*4950*/  ISETP.GT.U32.AND P3, PT, R206, R17.reuse, PT ;  /* 0x00000011ce00720c */ /* 0x080fe40003f64070 */
[----:B------:R-:W-:Y:S02]  /*4960*/  ISETP.GT.U32.AND P6, PT, R16, R17, PT ;  /* 0x000000111000720c */ /* 0x000fe40003fc4070 */
[----:B0-----:R-:W-:Y:S01]  /*4970*/  FMNMX R2, R65, R64, !PT ;  /* 0x0000004041027209 */ /* 0x001fe20007800000 */
[----:B------:R-:W-:Y:S01]  /*4980*/  FMUL R84, R84, UR16 ;  /* 0x0000001054547c20 */ /* 0x000fe20008400000 */
[----:B------:R-:W-:Y:S01]  /*4990*/  ISETP.GT.U32.AND.EX P5, PT, R130, RZ, PT, P5 ;  /* 0x000000ff8200720c */ /* 0x000fe20003fa4150 */
[----:B------:R-:W-:Y:S01]  /*49a0*/  FMUL R130, R70, UR16 ;  /* 0x0000001046827c20 */ /* 0x000fe20008400000 */
[----:B------:R-:W-:Y:S01]  /*49b0*/  FMUL R85, R85, UR16 ;  /* 0x0000001055557c20 */ /* 0x000fe20008400000 */
[----:B------:R-:W-:-:S02]  /*49c0*/  ISETP.GT.U32.AND.EX P2, PT, R199, RZ, PT, P2 ;  /* 0x000000ffc700720c */ /* 0x000fc40003f44120 */
[----:B------:R-:W-:Y:S02]  /*49d0*/  ISETP.GT.U32.AND.EX P0, PT, R210, RZ, PT, P0 ;  /* 0x000000ffd200720c */ /* 0x000fe40003f04100 */
[----:B------:R-:W-:Y:S02]  /*49e0*/  ISETP.GT.U32.AND.EX P3, PT, R211, RZ, PT, P3 ;  /* 0x000000ffd300720c */ /* 0x000fe40003f64130 */
[----:B------:R-:W-:Y:S02]  /*49f0*/  ISETP.GT.U32.AND.EX P6, PT, R18, RZ, PT, P6 ;  /* 0x000000ff1200720c */ /* 0x000fe40003fc4160 */
[----:B------:R-:W-:Y:S02]  /*4a00*/  FMNMX R2, R2, R9, !PT ;  /* 0x0000000902027209 */ /* 0x000fe40007800000 */
[----:B------:R-:W-:Y:S02]  /*4a10*/  FSEL R130, R130, -INF , !P5 ;  /* 0xff80000082827808 */ /* 0x000fe40006800000 */
[----:B------:R-:W-:Y:S01]  /*4a20*/  FSEL R132, R132, -INF , !P2 ;  /* 0xff80000084847808 */ /* 0x000fe20005000000 */
[----:B------:R-:W-:Y:S01]  /*4a30*/  FADD R89, R89, -R2 ;  /* 0x8000000259597221 */ /* 0x000fe20000000000 */
[----:B------:R-:W-:-:S02]  /*4a40*/  FSEL R136, R136, -INF , !P0 ;  /* 0xff80000088887808 */ /* 0x000fc40004000000 */
[----:B------:R-:W-:Y:S02]  /*4a50*/  FSEL R84, R84, -INF , !P3 ;  /* 0xff80000054547808 */ /* 0x000fe40005800000 */
[----:B------:R-:W-:Y:S02]  /*4a60*/  FSEL R85, R85, -INF , !P6 ;  /* 0xff80000055557808 */ /* 0x000fe40007000000 */
[-C--:B------:R-:W-:Y:S02]  /*4a70*/  ISETP.GT.U32.AND P5, PT, R139, R4.reuse, PT ;  /* 0x000000048b00720c */ /* 0x080fe40003fa4070 */
[-C--:B------:R-:W-:Y:S02]  /*4a80*/  ISETP.GT.U32.AND P2, PT, R209, R4.reuse, PT ;  /* 0x00000004d100720c */ /* 0x080fe40003f44070 */
[-C--:B------:R-:W-:Y:S02]  /*4a90*/  ISETP.GT.U32.AND P1, PT, R202, R4.reuse, PT ;  /* 0x00000004ca00720c */ /* 0x080fe40003f24070 */
[----:B------:R-:W-:-:S02]  /*4aa0*/  ISETP.GT.U32.AND P0, PT, R207, R4, PT ;  /* 0x00000004cf00720c */ /* 0x000fc40003f04070 */
[-C--:B------:R-:W-:Y:S02]  /*4ab0*/  ISETP.GT.U32.AND P3, PT, R206, R4.reuse, PT ;  /* 0x00000004ce00720c */ /* 0x080fe40003f64070 */
[----:B------:R-:W-:Y:S01]  /*4ac0*/  ISETP.GT.U32.AND P6, PT, R16, R4, PT ;  /* 0x000000041000720c */ /* 0x000fe20003fc4070 */
[----:B------:R-:W-:Y:S01]  /*4ad0*/  FADD R4, R91, -R2 ;  /* 0x800000025b047221 */ /* 0x000fe20000000000 */
[----:B------:R-:W-:-:S03]  /*4ae0*/  FMUL R16, R89, 1.4426950216293334961 ;  /* 0x3fb8aa3b59107820 */ /* 0x000fc60000400000 */
[----:B------:R-:W-:Y:S01]  /*4af0*/  FMUL R89, R4, 1.4426950216293334961 ;  /* 0x3fb8aa3b04597820 */ /* 0x000fe20000400000 */
        /* <DEDUP_REMOVED lines=13> */
[----:B------:R0:W-:Y:S03]  /*4bd0*/  MUFU.EX2 R91, R16 ;  /* 0x00000010005b7308 */ /* 0x0001e60000000800 */
[----:B------:R-:W-:-:S04]  /*4be0*/  FMNMX R4, R114, R17, !PT ;  /* 0x0000001172047209 */ /* 0x000fc80007800000 */
[----:B------:R-:W-:Y:S01]  /*4bf0*/  FMNMX R17, R115, R4, !PT ;  /* 0x0000000473117209 */ /* 0x000fe20007800000 */
[----:B0-----:R-:W-:-:S04]  /*4c00*/  FADD R16, R108, -R2 ;  /* 0x800000026c107221 */ /* 0x001fc80000000000 */
        /* <DEDUP_REMOVED lines=12> */
[----:B------:R-:W-:-:S03]  /*4cd0*/  FADD R105, R105, -R2 ;  /* 0x8000000269697221 */ /* 0x000fc60000000000 */
[----:B------:R-:W-:Y:S01]  /*4ce0*/  FMNMX R64, R142, R65, !PT ;  /* 0x000000418e407209 */ /* 0x000fe20007800000 */
[----:B------:R-:W-:-:S03]  /*4cf0*/  FMUL R105, R105, 1.4426950216293334961 ;  /* 0x3fb8aa3b69697820 */ /* 0x000fc60000400000 */
[----:B------:R-:W-:Y:S01]  /*4d00*/  FMNMX R71, R145, R64, !PT ;  /* 0x0000004091477209 */ /* 0x000fe20007800000 */
[----:B------:R-:W-:-:S03]  /*4d10*/  FADD R96, R96, -R2 ;  /* 0x8000000260607221 */ /* 0x000fc60000000000 */
[----:B------:R-:W-:Y:S01]  /*4d20*/  FMNMX R70, R146, R71, !PT ;  /* 0x0000004792467209 */ /* 0x000fe20007800000 */
[----:B------:R0:W-:Y:S01]  /*4d30*/  MUFU.EX2 R108, R105 ;  /* 0x00000069006c7308 */ /* 0x0001e20000000800 */
[----:B------:R-:W-:Y:S01]  /*4d40*/  FMUL R96, R96, 1.4426950216293334961 ;  /* 0x3fb8aa3b60607820 */ /* 0x000fe20000400000 */
[----:B------:R-:W-:Y:S02]  /*4d50*/  ISETP.GT.U32.AND.EX P4, PT, R201, RZ, PT, P4 ;  /* 0x000000ffc900720c */ /* 0x000fe40003f84140 */
[----:B0-----:R-:W-:-:S04]  /*4d60*/  FMNMX R105, R149, R70, !PT ;  /* 0x0000004695697209 */ /* 0x001fc80007800000 */
[----:B------:R-:W-:Y:S01]  /*4d70*/  FMNMX R105, R150, R105, !PT ;  /* 0x0000006996697209 */ /* 0x000fe20007800000 */
[----:B------:R0:W-:Y:S04]  /*4d80*/  MUFU.EX2 R201, R96 ;  /* 0x0000006000c97308 */ /* 0x0001e80000000800 */
[----:B0-----:R-:W0:Y:S01]  /*4d90*/  SHFL.BFLY PT, R96, R105, 0x2, 0x1f ;  /* 0x0c401f0069607f89 */ /* 0x001e2200000e0000 */
[--C-:B------:R-:W-:Y:S01]  /*4da0*/  FADD R20, R20, -R2.reuse ;  /* 0x8000000214147221 */ /* 0x100fe20000000000 */
[----:B------:R-:W-:-:S03]  /*4db0*/  FADD R112, R112, -R2 ;  /* 0x8000000270707221 */ /* 0x000fc60000000000 */
[----:B------:R-:W-:-:S04]  /*4dc0*/  FMUL R20, R20, 1.4426950216293334961 ;  /* 0x3fb8aa3b14147820 */ /* 0x000fc80000400000 */
[----:B------:R1:W-:Y:S01]  /*4dd0*/  MUFU.EX2 R199, R20 ;  /* 0x0000001400c77308 */ /* 0x0003e20000000800 */
[----:B------:R-:W-:Y:S01]  /*4de0*/  FADD R97, R97, -R2 ;  /* 0x8000000261617221 */ /* 0x000fe20000000000 */
[----:B------:R-:W-:Y:S02]  /*4df0*/  IMAD.U32 R17, RZ, RZ, UR9 ;  /* 0x00000009ff117e24 */ /* 0x000fe4000f8e00ff */
[----:B-1----:R-:W-:Y:S01]  /*4e00*/  FMUL R20, R112, 1.4426950216293334961 ;  /* 0x3fb8aa3b70147820 */ /* 0x002fe20000400000 */
[----:B0-----:R-:W-:-:S05]  /*4e10*/  FMNMX R105, R105, R96, !PT ;  /* 0x0000006069697209 */ /* 0x001fca0007800000 */
[----:B------:R-:W0:Y:S01]  /*4e20*/  SHFL.BFLY PT, R112, R105, 0x1, 0x1f ;  /* 0x0c201f0069707f89 */ /* 0x000e2200000e0000 */
[----:B------:R-:W-:Y:S01]  /*4e30*/  FMUL R97, R97, 1.4426950216293334961 ;  /* 0x3fb8aa3b61617820 */ /* 0x000fe20000400000 */
[----:B------:R-:W-:Y:S01]  /*4e40*/  FADD R120, R120, -R2 ;  /* 0x8000000278787221 */ /* 0x000fe20000000000 */
[----:B------:R-:W-:Y:S01]  /*4e50*/  IMAD.WIDE R16, R17, 0x2, R196 ;  /* 0x0000000211107825 */ /* 0x000fe200078e02c4 */
[----:B------:R-:W-:Y:S02]  /*4e60*/  ISETP.GT.U32.AND.EX P5, PT, R208, RZ, PT, P5 ;  /* 0x000000ffd000720c */ /* 0x000fe40003fa4150 */
[----:B------:R1:W-:Y:S01]  /*4e70*/  MUFU.EX2 R208, R97 ;  /* 0x0000006100d07308 */ /* 0x0003e20000000800 */
[----:B------:R-:W-:Y:S02]  /*4e80*/  IMAD.U32 R71, RZ, RZ, UR9 ;  /* 0x00000009ff477e24 */ /* 0x000fe4000f8e00ff */
[----:B------:R-:W-:Y:S01]  /*4e90*/  FMUL R68, R120, 1.4426950216293334961 ;  /* 0x3fb8aa3b78447820 */ /* 0x000fe20000400000 */
[--C-:B------:R-:W-:Y:S01]  /*4ea0*/  FADD R125, R125, -R2.reuse ;  /* 0x800000027d7d7221 */ /* 0x100fe20000000000 */
[----:B------:R2:W3:Y:S01]  /*4eb0*/  LDG.E.U16 R120, desc[UR24][R16.64] ;  /* 0x0000001810787981 */ /* 0x0004e2000c1e1500 */
[----:B------:R-:W-:Y:S01]  /*4ec0*/  FADD R127, R127, -R2 ;  /* 0x800000027f7f7221 */ /* 0x000fe20000000000 */
[----:B-1----:R-:W-:-:S02]  /*4ed0*/  IMAD.U32 R97, RZ, RZ, UR9 ;  /* 0x00000009ff617e24 */ /* 0x002fc4000f8e00ff */
[--C-:B------:R-:W-:Y:S01]  /*4ee0*/  FADD R109, R109, -R2.reuse ;  /* 0x800000026d6d7221 */ /* 0x100fe20000000000 */
[----:B------:R-:W-:Y:S01]  /*4ef0*/  FADD R121, R121, -R2 ;  /* 0x8000000279797221 */ /* 0x000fe20000000000 */
[----:B--2---:R-:W-:Y:S01]  /*4f00*/  IMAD.WIDE R16, R71, 0x2, R172 ;  /* 0x0000000247107825 */ /* 0x004fe200078e02ac */
[----:B------:R-:W-:-:S03]  /*4f10*/  ISETP.GT.U32.AND.EX P6, PT, R18, RZ, PT, P6 ;  /* 0x000000ff1200720c */ /* 0x000fc60003fc4160 */
[----:B------:R-:W-:Y:S01]  /*4f20*/  FMUL R18, R125, 1.4426950216293334961 ;  /* 0x3fb8aa3b7d127820 */ /* 0x000fe20000400000 */
[----:B------:R-:W-:-:S04]  /*4f30*/  IMAD.WIDE R64, R97, 0x2, R212 ;  /* 0x0000000261407825 */ /* 0x000fc800078e02d4 */
[--C-:B------:R-:W-:Y:S01]  /*4f40*/  FADD R97, R13, -R2.reuse ;  /* 0x800000020d617221 */ /* 0x100fe20000000000 */
[--C-:B------:R-:W-:Y:S01]  /*4f50*/  FADD R101, R101, -R2.reuse ;  /* 0x8000000265657221 */ /* 0x100fe20000000000 */
[----:B------:R-:W-:Y:S01]  /*4f60*/  FMUL R127, R127, 1.4426950216293334961 ;  /* 0x3fb8aa3b7f7f7820 */ /* 0x000fe20000400000 */
[----:B------:R-:W-:Y:S01]  /*4f70*/  IMAD.U32 R71, RZ, RZ, UR9 ;  /* 0x00000009ff477e24 */ /* 0x000fe2000f8e00ff */
[----:B------:R1:W2:Y:S01]  /*4f80*/  LDG.E.U16 R125, desc[UR24][R16.64] ;  /* 0x00000018107d7981 */ /* 0x0002a2000c1e1500 */
[----:B------:R-:W-:Y:S01]  /*4f90*/  FMUL R109, R109, 1.4426950216293334961 ;  /* 0x3fb8aa3b6d6d7820 */ /* 0x000fe20000400000 */
[----:B------:R-:W-:Y:S01]  /*4fa0*/  FADD R131, R131, -R2 ;  /* 0x8000000283837221 */ /* 0x000fe20000000000 */
[----:B------:R-:W-:Y:S01]  /*4fb0*/  FMUL R96, R97, 1.4426950216293334961 ;  /* 0x3fb8aa3b61607820 */ /* 0x000fe20000400000 */
[----:B------:R-:W-:Y:S01]  /*4fc0*/  FMUL R69, R121, 1.4426950216293334961 ;  /* 0x3fb8aa3b79457820 */ /* 0x000fe20000400000 */
[----:B------:R-:W-:Y:S02]  /*4fd0*/  IMAD.U32 R97, RZ, RZ, UR9 ;  /* 0x00000009ff617e24 */ /* 0x000fe4000f8e00ff */
[----:B------:R-:W-:Y:S01]  /*4fe0*/  FMUL R101, R101, 1.4426950216293334961 ;  /* 0x3fb8aa3b65657820 */ /* 0x000fe20000400000 */
[----:B------:R4:W5:Y:S01]  /*4ff0*/  LDG.E.U16 R121, desc[UR24][R64.64] ;  /* 0x0000001840797981 */ /* 0x000962000c1e1500 */
[----:B-1----:R-:W-:-:S04]  /*5000*/  IMAD.WIDE R16, R71, 0x2, R178 ;  /* 0x0000000247107825 */ /* 0x002fc800078e02b2 */
[--C-:B------:R-:W-:Y:S01]  /*5010*/  FADD R23, R23, -R2.reuse ;  /* 0x8000000217177221 */ /* 0x100fe20000000000 */
[----:B------:R0:W-:Y:S01]  /*5020*/  MUFU.EX2 R4, R109 ;  /* 0x0000006d00047308 */ /* 0x0001e20000000800 */
[----:B------:R-:W-:Y:S01]  /*5030*/  FMUL R131, R131, 1.4426950216293334961 ;  /* 0x3fb8aa3b83837820 */ /* 0x000fe20000400000 */
[----:B------:R-:W-:Y:S01]  /*5040*/  FADD R151, R151, -R2 ;  /* 0x8000000297977221 */ /* 0x000fe20000000000 */
[----:B------:R-:W-:-:S05]  /*5050*/  FMUL R23, R23, 1.4426950216293334961 ;  /* 0x3fb8aa3b17177820 */ /* 0x000fca0000400000 */
[----:B----4-:R1:W-:Y:S01]  /*5060*/  MUFU.EX2 R64, R127 ;  /* 0x0000007f00407308 */ /* 0x0103e20000000800 */
[----:B0-----:R-:W-:Y:S01]  /*5070*/  FMNMX R109, R105, R112, !PT ;  /* 0x00000070696d7209 */ /* 0x001fe20007800000 */
[----:B------:R-:W-:Y:S01]  /*5080*/  FADD R112, -R2, R9 ;  /* 0x0000000902707221 */ /* 0x000fe20000000100 */
[--C-:B------:R-:W-:Y:S02]  /*5090*/  FADD R113, R113, -R2.reuse ;  /* 0x8000000271717221 */ /* 0x100fe40000000000 */
[----:B------:R-:W-:Y:S01]  /*50a0*/  FMNMX R9, R109, R6, !PT ;  /* 0x000000066d097209 */ /* 0x000fe20007800000 */
[----:B-1----:R0:W4:Y:S02]  /*50b0*/  LDG.E.U16 R127, desc[UR24][R16.64] ;  /* 0x00000018107f7981 */ /* 0x002124000c1e1500 */
[----:B------:R1:W-:Y:S01]  /*50c0*/  MUFU.EX2 R207, R101 ;  /* 0x0000006500cf7308 */ /* 0x0003e20000000800 */
[----:B------:R-:W-:Y:S01]  /*50d0*/  FMUL R139, R151, 1.4426950216293334961 ;  /* 0x3fb8aa3b978b7820 */ /* 0x000fe20000400000 */
[----:B------:R-:W-:Y:S01]  /*50e0*/  FADD R133, R133, -R2 ;  /* 0x8000000285857221 */ /* 0x000fe20000000000 */
[----:B0-----:R-:W-:-:S05]  /*50f0*/  IMAD.WIDE R16, R97, 0x2, R170 ;  /* 0x0000000261107825 */ /* 0x001fca00078e02aa */
[----:B------:R0:W-:Y:S01]  /*5100*/  MUFU.EX2 R65, R131 ;  /* 0x0000008300417308 */ /* 0x0001e20000000800 */
[----:B-1----:R-:W-:Y:S02]  /*5110*/  IMAD.U32 R101, RZ, RZ, UR9 ;  /* 0x00000009ff657e24 */ /* 0x002fe4000f8e00ff */
[--C-:B------:R-:W-:Y:S01]  /*5120*/  FADD R100, R100, -R2.reuse ;  /* 0x8000000264647221 */ /* 0x100fe20000000000 */
[----:B------:R-:W-:Y:S01]  /*5130*/  FADD R140, R140, -R2 ;  /* 0x800000028c8c7221 */ /* 0x000fe20000000000 */
[----:B------:R-:W-:-:S03]  /*5140*/  FADD R22, R22, -R9 ;  /* 0x8000000916167221 */ /* 0x000fc60000000000 */
[----:B------:R1:W-:Y:S01]  /*5150*/  MUFU.EX2 R151, R23 ;  /* 0x0000001700977308 */ /* 0x0003e20000000800 */
[----:B0-----:R0:W4:Y:S01]  /*5160*/  LDG.E.U16 R131, desc[UR24][R16.64] ;  /* 0x0000001810837981 */ /* 0x001122000c1e1500 */
[----:B------:R-:W-:Y:S01]  /*5170*/  FADD R137, R137, -R2 ;  /* 0x8000000289897221 */ /* 0x000fe20000000000 */
[----:B------:R-:W-:Y:S01]  /*5180*/  FADD R61, R61, -R9 ;  /* 0x800000093d3d7221 */ /* 0x000fe20000000000 */
[----:B------:R-:W-:Y:S01]  /*5190*/  FMUL R70, R133, 1.4426950216293334961 ;  /* 0x3fb8aa3b85467820 */ /* 0x000fe20000400000 */
[----:B------:R-:W-:Y:S01]  /*51a0*/  FMUL R100, R100, 1.4426950216293334961 ;  /* 0x3fb8aa3b64647820 */ /* 0x000fe20000400000 */
[----:B-1----:R-:W-:Y:S01]  /*51b0*/  FMUL R23, R113, 1.4426950216293334961 ;  /* 0x3fb8aa3b71177820 */ /* 0x002fe20000400000 */
[----:B0-----:R-:W-:-:S04]  /*51c0*/  IMAD.WIDE R16, R101, 0x2, R184 ;  /* 0x0000000265107825 */ /* 0x001fc800078e02b8 */
[----:B------:R-:W-:Y:S01]  /*51d0*/  FMUL R97, R140, 1.4426950216293334961 ;  /* 0x3fb8aa3b8c617820 */ /* 0x000fe20000400000 */
[----:B------:R-:W-:Y:S02]  /*51e0*/  IMAD.U32 R113, RZ, RZ, UR9 ;  /* 0x00000009ff717e24 */ /* 0x000fe4000f8e00ff */
[--C-:B------:R-:W-:Y:S01]  /*51f0*/  FADD R143, R143, -R2.reuse ;  /* 0x800000028f8f7221 */ /* 0x100fe20000000000 */
[----:B------:R0:W4:Y:S01]  /*5200*/  LDG.E.U16 R133, desc[UR24][R16.64] ;  /* 0x0000001810857981 */ /* 0x000122000c1e1500 */
[--C-:B------:R-:W-:Y:S01]  /*5210*/  FADD R109, R21, -R9.reuse ;  /* 0x80000009156d7221 */ /* 0x100fe20000000000 */
[----:B------:R-:W-:Y:S01]  /*5220*/  FMUL R140, R22, 1.4426950216293334961 ;  /* 0x3fb8aa3b168c7820 */ /* 0x000fe20000400000 */
[----:B------:R-:W-:Y:S01]  /*5230*/  FMUL R137, R137, 1.4426950216293334961 ;  /* 0x3fb8aa3b89897820 */ /* 0x000fe20000400000 */
[----:B------:R-:W-:Y:S01]  /*5240*/  FMUL R61, R61, 1.4426950216293334961 ;  /* 0x3fb8aa3b3d3d7820 */ /* 0x000fe20000400000 */
[----:B------:R-:W-:Y:S01]  /*5250*/  FADD R22, R90, -R9 ;  /* 0x800000095a167221 */ /* 0x000fe20000000000 */
[----:B------:R1:W-:Y:S01]  /*5260*/  MUFU.EX2 R202, R100 ;  /* 0x0000006400ca7308 */ /* 0x0003e20000000800 */
[----:B------:R-:W-:Y:S01]  /*5270*/  FADD R144, R144, -R2 ;  /* 0x8000000290907221 */ /* 0x000fe20000000000 */
[----:B0-----:R-:W-:-:S04]  /*5280*/  IMAD.WIDE R16, R113, 0x2, R176 ;  /* 0x0000000271107825 */ /* 0x001fc800078e02b0 */
[----:B------:R-:W-:Y:S01]  /*5290*/  FMUL R109, R109, 1.4426950216293334961 ;  /* 0x3fb8aa3b6d6d7820 */ /* 0x000fe20000400000 */
[----:B------:R-:W-:Y:S02]  /*52a0*/  IMAD.U32 R113, RZ, RZ, UR9 ;  /* 0x00000009ff717e24 */ /* 0x000fe4000f8e00ff */
[----:B-1----:R-:W-:Y:S01]  /*52b0*/  FMUL R100, R143, 1.4426950216293334961 ;  /* 0x3fb8aa3b8f647820 */ /* 0x002fe20000400000 */
[----:B------:R0:W-:Y:S01]  /*52c0*/  MUFU.EX2 R90, R61 ;  /* 0x0000003d005a7308 */ /* 0x0001e20000000800 */
[----:B------:R1:W4:Y:S01]  /*52d0*/  LDG.E.U16 R143, desc[UR24][R16.64] ;  /* 0x00000018108f7981 */ /* 0x000322000c1e1500 */
[----:B------:R-:W-:Y:S01]  /*52e0*/  FMUL R22, R22, 1.4426950216293334961 ;  /* 0x3fb8aa3b16167820 */ /* 0x000fe20000400000 */
[----:B------:R-:W-:Y:S01]  /*52f0*/  FMUL R101, R144, 1.4426950216293334961 ;  /* 0x3fb8aa3b90657820 */ /* 0x000fe20000400000 */
[----:B------:R-:W-:-:S04]  /*5300*/  ISETP.GT.U32.AND.EX P2, PT, R210, RZ, PT, P2 ;  /* 0x000000ffd200720c */ /* 0x000fc80003f44120 */
[----:B------:R-:W-:Y:S01]  /*5310*/  MUFU.EX2 R13, R137 ;  /* 0x00000089000d7308 */ /* 0x000fe20000000800 */
[----:B0-----:R-:W-:Y:S01]  /*5320*/  FMNMX R61, R24, R25, !PT ;  /* 0x00000019183d7209 */ /* 0x001fe20007800000 */
[----:B-1----:R-:W-:-:S06]  /*5330*/  IMAD.WIDE R16, R113, 0x2, R174 ;  /* 0x0000000271107825 */ /* 0x002fcc00078e02ae */
[----:B------:R0:W-:Y:S01]  /*5340*/  MUFU.EX2 R137, R109 ;  /* 0x0000006d00897308 */ /* 0x0001e20000000800 */
[----:B------:R1:W4:Y:S07]  /*5350*/  LDG.E.U16 R210, desc[UR24][R16.64] ;  /* 0x0000001810d27981 */ /* 0x00032e000c1e1500 */
[----:B------:R1:W-:Y:S01]  /*5360*/  MUFU.EX2 R144, R22 ;  /* 0x0000001600907308 */ /* 0x0003e20000000800 */
[----:B0-----:R-:W-:-:S04]  /*5370*/  IMAD.U32 R109, RZ, RZ, UR9 ;  /* 0x00000009ff6d7e24 */ /* 0x001fc8000f8e00ff */
[----:B-1----:R-:W-:Y:S01]  /*5380*/  IMAD.WIDE R16, R109, 0x2, R168 ;  /* 0x000000026d107825 */ /* 0x002fe200078e02a8 */
[----:B------:R-:W-:Y:S02]  /*5390*/  FMNMX R22, R28, R61, !PT ;  /* 0x0000003d1c167209 */ /* 0x000fe40007800000 */
[----:B------:R-:W-:Y:S02]  /*53a0*/  ISETP.GT.U32.AND.EX P3, PT, R211, RZ, PT, P3 ;  /* 0x000000ffd300720c */ /* 0x000fe40003f64130 */
[----:B------:R-:W-:Y:S01]  /*53b0*/  FMNMX R22, R29, R22, !PT ;  /* 0x000000161d167209 */ /* 0x000fe20007800000 */
[----:B------:R0:W3:Y:S03]  /*53c0*/  LDG.E.U16 R211, desc[UR24][R16.64] ;  /* 0x0000001810d37981 */ /* 0x0000e6000c1e1500 */
[----:B0-----:R-:W-:-:S04]  /*53d0*/  FMNMX R17, R31, R22, !PT ;  /* 0x000000161f117209 */ /* 0x001fc80007800000 */
        /* <DEDUP_REMOVED lines=27> */
[----:B------:R-:W-:Y:S01]  /*5590*/  FADD R115, R115, -R9 ;  /* 0x8000000973737221 */ /* 0x000fe20000000000 */
[----:B------:R-:W-:Y:S02]  /*55a0*/  ISETP.GT.U32.AND.EX P0, PT, R204, RZ, PT, P0 ;  /* 0x000000ffcc00720c */ /* 0x000fe40003f04100 */
[----:B------:R-:W-:Y:S01]  /*55b0*/  FMNMX R16, R84, R17, !PT ;  /* 0x0000001154107209 */ /* 0x000fe20007800000 */
[----:B------:R0:W-:Y:S01]  /*55c0*/  MUFU.EX2 R204, R99 ;  /* 0x0000006300cc7308 */ /* 0x0001e20000000800 */
[----:B------:R-:W-:Y:S01]  /*55d0*/  FADD R116, R116, -R2 ;  /* 0x8000000274747221 */ /* 0x000fe20000000000 */
[----:B0-----:R-:W-:Y:S01]  /*55e0*/  FMUL R99, R115, 1.4426950216293334961 ;  /* 0x3fb8aa3b73637820 */ /* 0x001fe20000400000 */
[----:B------:R-:W-:Y:S02]  /*55f0*/  FMNMX R115, R85, R16, !PT ;  /* 0x0000001055737209 */ /* 0x000fe40007800000 */
[----:B------:R-:W-:-:S03]  /*5600*/  FMUL R66, R116, 1.4426950216293334961 ;  /* 0x3fb8aa3b74427820 */ /* 0x000fc60000400000 */
[----:B------:R-:W0:Y:S01]  /*5610*/  SHFL.BFLY PT, R116, R115, 0x2, 0x1f ;  /* 0x0c401f0073747f89 */ /* 0x000e2200000e0000 */
[--C-:B------:R-:W-:Y:S01]  /*5620*/  FADD R106, R106, -R9.reuse ;  /* 0x800000096a6a7221 */ /* 0x100fe20000000000 */
[----:B------:R-:W-:Y:S01]  /*5630*/  FADD R148, R148, -R2 ;  /* 0x8000000294947221 */ /* 0x000fe20000000000 */
[--C-:B------:R-:W-:Y:S02]  /*5640*/  FADD R122, R122, -R9.reuse ;  /* 0x800000097a7a7221 */ /* 0x100fe40000000000 */
[----:B------:R-:W-:Y:S01]  /*5650*/  FMUL R106, R106, 1.4426950216293334961 ;  /* 0x3fb8aa3b6a6a7820 */ /* 0x000fe20000400000 */
[----:B------:R-:W-:Y:S01]  /*5660*/  FMUL R105, R148, 1.4426950216293334961 ;  /* 0x3fb8aa3b94697820 */ /* 0x000fe20000400000 */
[--C-:B------:R-:W-:Y:S01]  /*5670*/  FADD R110, R110, -R9.reuse ;  /* 0x800000096e6e7221 */ /* 0x100fe20000000000 */
[----:B------:R-:W-:Y:S01]  /*5680*/  FADD R129, R129, -R9 ;  /* 0x8000000981817221 */ /* 0x000fe20000000000 */
[----:B------:R1:W-:Y:S02]  /*5690*/  MUFU.EX2 R148, R106 ;  /* 0x0000006a00947308 */ /* 0x0003e40000000800 */
[----:B------:R-:W-:Y:S01]  /*56a0*/  FMUL R61, R110, 1.4426950216293334961 ;  /* 0x3fb8aa3b6e3d7820 */ /* 0x000fe20000400000 */
[----:B------:R-:W-:Y:S01]  /*56b0*/  FMUL R110, R129, 1.4426950216293334961 ;  /* 0x3fb8aa3b816e7820 */ /* 0x000fe20000400000 */
[----:B-1----:R-:W-:Y:S01]  /*56c0*/  FMUL R106, R122, 1.4426950216293334961 ;  /* 0x3fb8aa3b7a6a7820 */ /* 0x002fe20000400000 */
[----:B0-----:R-:W-:Y:S01]  /*56d0*/  FMNMX R122, R115, R116, !PT ;  /* 0x00000074737a7209 */ /* 0x001fe20007800000 */
[----:B------:R-:W-:-:S04]  /*56e0*/  IMAD.U32 R17, RZ, RZ, UR9 ;  /* 0x00000009ff117e24 */ /* 0x000fc8000f8e00ff */
[----:B------:R-:W0:Y:S01]  /*56f0*/  SHFL.BFLY PT, R129, R122, 0x1, 0x1f ;  /* 0x0c201f007a817f89 */ /* 0x000e2200000e0000 */
[----:B------:R-:W-:-:S04]  /*5700*/  IMAD.WIDE R16, R17, 0x2, R194 ;  /* 0x0000000211107825 */ /* 0x000fc800078e02c2 */
[----:B------:R-:W-:Y:S01]  /*5710*/  FADD R117, R117, -R2 ;  /* 0x8000000275757221 */ /* 0x000fe20000000000 */
[--C-:B------:R-:W-:Y:S01]  /*5720*/  FADD R103, R103, -R9.reuse ;  /* 0x8000000967677221 */ /* 0x100fe20000000000 */
[----:B------:R-:W-:Y:S01]  /*5730*/  IMAD.U32 R113, RZ, RZ, UR9 ;  /* 0x00000009ff717e24 */ /* 0x000fe2000f8e00ff */
[----:B------:R1:W2:Y:S01]  /*5740*/  LDG.E.U16 R224, desc[UR24][R16.64] ;  /* 0x0000001810e07981 */ /* 0x0002a2000c1e1500 */
[----:B------:R-:W-:Y:S01]  /*5750*/  FMUL R67, R117, 1.4426950216293334961 ;  /* 0x3fb8aa3b75437820 */ /* 0x000fe20000400000 */
[----:B------:R-:W-:Y:S01]  /*5760*/  FMUL R103, R103, 1.4426950216293334961 ;  /* 0x3fb8aa3b67677820 */ /* 0x000fe20000400000 */
[----:B------:R-:W-:Y:S02]  /*5770*/  IMAD.U32 R117, RZ, RZ, UR9 ;  /* 0x00000009ff757e24 */ /* 0x000fe4000f8e00ff */
[----:B------:R-:W-:Y:S01]  /*5780*/  FADD R119, R119, -R9 ;  /* 0x8000000977777221 */ /* 0x000fe20000000000 */
[----:B------:R-:W-:Y:S01]  /*5790*/  ISETP.GT.U32.AND.EX P1, PT, R205, RZ, PT, P1 ;  /* 0x000000ffcd00720c */ /* 0x000fe20003f24110 */
[----:B-1----:R-:W-:Y:S01]  /*57a0*/  IMAD.WIDE R16, R113, 0x2, R192 ;  /* 0x0000000271107825 */ /* 0x002fe200078e02c0 */
[----:B------:R1:W-:Y:S04]  /*57b0*/  MUFU.EX2 R205, R103 ;  /* 0x0000006700cd7308 */ /* 0x0003e80000000800 */
[----:B------:R5:W4:Y:S01]  /*57c0*/  LDG.E.U16 R225, desc[UR24][R16.64] ;  /* 0x0000001810e17981 */ /* 0x000b22000c1e1500 */
[----:B-1----:R-:W-:Y:S01]  /*57d0*/  FMUL R103, R119, 1.4426950216293334961 ;  /* 0x3fb8aa3b77677820 */ /* 0x002fe20000400000 */
[----:B------:R-:W-:-:S02]  /*57e0*/  IMAD.U32 R119, RZ, RZ, UR9 ;  /* 0x00000009ff777e24 */ /* 0x000fc4000f8e00ff */
[----:B-----5:R-:W-:Y:S01]  /*57f0*/  IMAD.WIDE R16, R117, 0x2, R190 ;  /* 0x0000000275107825 */ /* 0x020fe200078e02be */
[----:B0-----:R-:W-:-:S04]  /*5800*/  FMNMX R122, R122, R129, !PT ;  /* 0x000000817a7a7209 */ /* 0x001fc80007800000 */
[----:B------:R0:W5:Y:S01]  /*5810*/  LDG.E.U16 R228, desc[UR24][R16.64] ;  /* 0x0000001810e47981 */ /* 0x000162000c1e1500 */
[----:B------:R-:W-:Y:S02]  /*5820*/  IMAD.U32 R129, RZ, RZ, UR9 ;  /* 0x00000009ff817e24 */ /* 0x000fe4000f8e00ff */
[----:B------:R-:W-:Y:S01]  /*5830*/  FADD R128, R128, -R9 ;  /* 0x8000000980807221 */ /* 0x000fe20000000000 */
[----:B------:R-:W-:Y:S01]  /*5840*/  FMNMX R122, R122, R5, !PT ;  /* 0x000000057a7a7209 */ /* 0x000fe20007800000 */
[----:B0-----:R-:W-:-:S04]  /*5850*/  IMAD.WIDE R16, R119, 0x2, R188 ;  /* 0x0000000277107825 */ /* 0x001fc800078e02bc */
[----:B------:R-:W-:Y:S01]  /*5860*/  FMUL R109, R128, 1.4426950216293334961 ;  /* 0x3fb8aa3b806d7820 */ /* 0x000fe20000400000 */
[----:B------:R0:W5:Y:S01]  /*5870*/  LDG.E.U16 R236, desc[UR24][R16.64] ;  /* 0x0000001810ec7981 */ /* 0x000162000c1e1500 */
[--C-:B------:R-:W-:Y:S01]  /*5880*/  FADD R128, R24, -R122.reuse ;  /* 0x8000007a18807221 */ /* 0x100fe20000000000 */
[----:B------:R-:W-:Y:S01]  /*5890*/  FADD R25, R25, -R122 ;  /* 0x8000007a19197221 */ /* 0x000fe20000000000 */
[----:B0-----:R-:W-:-:S04]  /*58a0*/  IMAD.WIDE R16, R129, 0x2, R186 ;  /* 0x0000000281107825 */ /* 0x001fc800078e02ba */
[----:B------:R-:W-:Y:S01]  /*58b0*/  IMAD.U32 R129, RZ, RZ, UR9 ;  /* 0x00000009ff817e24 */ /* 0x000fe2000f8e00ff */
[----:B------:R0:W5:Y:S01]  /*58c0*/  LDG.E.U16 R24, desc[UR24][R16.64] ;  /* 0x0000001810187981 */ /* 0x000162000c1e1500 */
[----:B------:R-:W-:Y:S01]  /*58d0*/  FMUL R227, R25, 1.4426950216293334961 ;  /* 0x3fb8aa3b19e37820 */ /* 0x000fe20000400000 */
[----:B------:R-:W-:Y:S01]  /*58e0*/  FADD R28, R28, -R122 ;  /* 0x8000007a1c1c7221 */ /* 0x000fe20000000000 */
[----:B0-----:R-:W-:-:S04]  /*58f0*/  IMAD.WIDE R16, R129, 0x2, R182 ;  /* 0x0000000281107825 */ /* 0x001fc800078e02b6 */
[----:B------:R-:W-:Y:S01]  /*5900*/  IMAD.U32 R129, RZ, RZ, UR9 ;  /* 0x00000009ff817e24 */ /* 0x000fe2000f8e00ff */
[----:B------:R0:W5:Y:S01]  /*5910*/  LDG.E.U16 R25, desc[UR24][R16.64] ;  /* 0x0000001810197981 */ /* 0x000162000c1e1500 */
[----:B------:R-:W-:Y:S02]  /*5920*/  FMUL R229, R28, 1.4426950216293334961 ;  /* 0x3fb8aa3b1ce57820 */ /* 0x000fe40000400000 */
[----:B0-----:R-:W-:-:S05]  /*5930*/  IMAD.WIDE R16, R129, 0x2, R180 ;  /* 0x0000000281107825 */ /* 0x001fca00078e02b4 */
[----:B------:R0:W5:Y:S01]  /*5940*/  LDG.E.U16 R28, desc[UR24][R16.64] ;  /* 0x00000018101c7981 */ /* 0x000162000c1e1500 */
[--C-:B------:R-:W-:Y:S01]  /*5950*/  FADD R29, R29, -R122.reuse ;  /* 0x8000007a1d1d7221 */ /* 0x100fe20000000000 */
[--C-:B------:R-:W-:Y:S01]  /*5960*/  FADD R32, R32, -R122.reuse ;  /* 0x8000007a20207221 */ /* 0x100fe20000000000 */
[--C-:B------:R-:W-:Y:S01]  /*5970*/  FADD R31, R31, -R122.reuse ;  /* 0x8000007a1f1f7221 */ /* 0x100fe20000000000 */
[--C-:B------:R-:W-:Y:S01]  /*5980*/  FADD R35, R35, -R122.reuse ;  /* 0x8000007a23237221 */ /* 0x100fe20000000000 */
[----:B------:R-:W-:Y:S01]  /*5990*/  FMUL R230, R29, 1.4426950216293334961 ;  /* 0x3fb8aa3b1de67820 */ /* 0x000fe20000400000 */
[----:B------:R-:W-:Y:S01]  /*59a0*/  FMNMX R29, R26, R27, !PT ;  /* 0x0000001b1a1d7209 */ /* 0x000fe20007800000 */
[----:B------:R-:W-:Y:S01]  /*59b0*/  FMUL R238, R32, 1.4426950216293334961 ;  /* 0x3fb8aa3b20ee7820 */ /* 0x000fe20000400000 */
[--C-:B------:R-:W-:Y:S01]  /*59c0*/  FADD R36, R36, -R122.reuse ;  /* 0x8000007a24247221 */ /* 0x100fe20000000000 */
[--C-:B------:R-:W-:Y:S01]  /*59d0*/  FADD R39, R39, -R122.reuse ;  /* 0x8000007a27277221 */ /* 0x100fe20000000000 */
[----:B------:R-:W-:Y:S01]  /*59e0*/  FMNMX R32, R30, R29, !PT ;  /* 0x0000001d1e207209 */ /* 0x000fe20007800000 */
[--C-:B------:R-:W-:Y:S01]  /*59f0*/  FADD R40, R40, -R122.reuse ;  /* 0x8000007a28287221 */ /* 0x100fe20000000000 */
[--C-:B------:R-:W-:Y:S01]  /*5a00*/  FADD R44, R44, -R122.reuse ;  /* 0x8000007a2c2c7221 */ /* 0x100fe20000000000 */
[--C-:B------:R-:W-:Y:S01]  /*5a10*/  FADD R43, R43, -R122.reuse ;  /* 0x8000007a2b2b7221 */ /* 0x100fe20000000000 */
[----:B------:R-:W-:Y:S01]  /*5a20*/  FMNMX R32, R19, R32, !PT ;  /* 0x0000002013207209 */ /* 0x000fe20007800000 */
[----:B------:R-:W-:Y:S01]  /*5a30*/  FADD R48, R48, -R122 ;  /* 0x8000007a30307221 */ /* 0x000fe20000000000 */
[----:B------:R-:W-:Y:S01]  /*5a40*/  FADD R200, R200, -R2 ;  /* 0x80000002c8c87221 */ /* 0x000fe20000000000 */
[--C-:B------:R-:W-:Y:S01]  /*5a50*/  FADD R138, R138, -R9.reuse ;  /* 0x800000098a8a7221 */ /* 0x100fe20000000000 */
[----:B0-----:R-:W-:Y:S01]  /*5a60*/  FMNMX R17, R33, R32, !PT ;  /* 0x0000002021117209 */ /* 0x001fe20007800000 */
[--C-:B------:R-:W-:Y:S01]  /*5a70*/  FADD R95, R95, -R9.reuse ;  /* 0x800000095f5f7221 */ /* 0x100fe20000000000 */
[--C-:B------:R-:W-:Y:S01]  /*5a80*/  FADD R98, R98, -R9.reuse ;  /* 0x8000000962627221 */ /* 0x100fe20000000000 */
[--C-:B------:R-:W-:Y:S01]  /*5a90*/  FADD R51, R51, -R122.reuse ;  /* 0x8000007a33337221 */ /* 0x100fe20000000000 */
[----:B------:R-:W-:Y:S01]  /*5aa0*/  FMNMX R16, R34, R17, !PT ;  /* 0x0000001122107209 */ /* 0x000fe20007800000 */
[--C-:B------:R-:W-:Y:S01]  /*5ab0*/  FADD R114, R114, -R9.reuse ;  /* 0x8000000972727221 */ /* 0x100fe20000000000 */
[--C-:B------:R-:W-:Y:S01]  /*5ac0*/  FADD R203, R203, -R9.reuse ;  /* 0x80000009cbcb7221 */ /* 0x100fe20000000000 */
[----:B------:R-:W-:Y:S01]  /*5ad0*/  FMUL R128, R128, 1.4426950216293334961 ;  /* 0x3fb8aa3b80807820 */ /* 0x000fe20000400000 */
[----:B------:R-:W-:Y:S01]  /*5ae0*/  FMNMX R17, R37, R16, !PT ;  /* 0x0000001025117209 */ /* 0x000fe20007800000 */
[----:B------:R-:W0:Y:S01]  /*5af0*/  MUFU.EX2 R139, R139 ;  /* 0x0000008b008b7308 */ /* 0x000e220000000800 */
[----:B------:R-:W-:Y:S01]  /*5b00*/  FADD R52, R52, -R122 ;  /* 0x8000007a34347221 */ /* 0x000fe20000000000 */
[----:B------:R-:W-:Y:S01]  /*5b10*/  FADD R92, R92, -R2 ;  /* 0x800000025c5c7221 */ /* 0x000fe20000000000 */
[----:B------:R-:W-:Y:S01]  /*5b20*/  FMNMX R16, R38, R17, !PT ;  /* 0x0000001126107209 */ /* 0x000fe20007800000 */
[----:B------:R-:W-:Y:S01]  /*5b30*/  FADD R93, R93, -R9 ;  /* 0x800000095d5d7221 */ /* 0x000fe20000000000 */
[----:B------:R-:W-:Y:S02]  /*5b40*/  BAR.SYNC.DEFER_BLOCKING 0x0 ;  /* 0x0000000000007b1d */ /* 0x000fe40000010000 */
        /* <DEDUP_REMOVED lines=11> */
[----:B------:R-:W-:-:S04]  /*5c00*/  FMNMX R17, R58, R17, !PT ;  /* 0x000000113a117209 */ /* 0x000fc80007800000 */
[----:B------:R-:W-:-:S04]  /*5c10*/  FMNMX R29, R60, R17, !PT ;  /* 0x000000113c1d7209 */ /* 0x000fc80007800000 */
[----:B------:R-:W-:-:S04]  /*5c20*/  FMNMX R29, R62, R29, !PT ;  /* 0x0000001d3e1d7209 */ /* 0x000fc80007800000 */
[----:B------:R-:W-:Y:S01]  /*5c30*/  FMNMX R29, R88, R29, !PT ;  /* 0x0000001d581d7209 */ /* 0x000fe20007800000 */
[----:B------:R-:W-:-:S03]  /*5c40*/  FMUL R31, R31, 1.4426950216293334961 ;  /* 0x3fb8aa3b1f1f7820 */ /* 0x000fc60000400000 */
[----:B------:R-:W-:Y:S01]  /*5c50*/  FMNMX R29, R126, R29, !PT ;  /* 0x0000001d7e1d7209 */ /* 0x000fe20007800000 */
[----:B------:R1:W-:Y:S01]  /*5c60*/  MUFU.EX2 R237, R31 ;  /* 0x0000001f00ed7308 */ /* 0x0003e20000000800 */
[----:B------:R-:W-:Y:S02]  /*5c70*/  FMUL R35, R35, 1.4426950216293334961 ;  /* 0x3fb8aa3b23237820 */ /* 0x000fe40000400000 */
[----:B------:R-:W-:Y:S01]  /*5c80*/  FMNMX R29, R130, R29, !PT ;  /* 0x0000001d821d7209 */ /* 0x000fe20007800000 */
[----:B------:R-:W-:-:S04]  /*5c90*/  FMUL R36, R36, 1.4426950216293334961 ;  /* 0x3fb8aa3b24247820 */ /* 0x000fc80000400000 */
[----:B------:R3:W-:Y:S01]  /*5ca0*/  MUFU.EX2 R16, R32 ;  /* 0x0000002000107308 */ /* 0x0007e20000000800 */
[----:B-1----:R-:W-:Y:S01]  /*5cb0*/  FMUL R31, R75, UR16 ;  /* 0x000000104b1f7c20 */ /* 0x002fe20008400000 */
[----:B------:R-:W-:Y:S01]  /*5cc0*/  FMUL R39, R39, 1.4426950216293334961 ;  /* 0x3fb8aa3b27277820 */ /* 0x000fe20000400000 */
[----:B---3--:R-:W-:-:S05]  /*5cd0*/  FMNMX R32, R72, R29, !PT ;  /* 0x0000001d48207209 */ /* 0x008fca0007800000 */
[----:B------:R1:W-:Y:S01]  /*5ce0*/  MUFU.EX2 R231, R35 ;  /* 0x0000002300e77308 */ /* 0x0003e20000000800 */
[----:B------:R-:W-:Y:S02]  /*5cf0*/  FSEL R31, R31, -INF , !P4 ;  /* 0xff8000001f1f7808 */ /* 0x000fe40006000000 */
[----:B------:R-:W-:Y:S01]  /*5d00*/  FMNMX R32, R73, R32, !PT ;  /* 0x0000002049207209 */ /* 0x000fe20007800000 */
[----:B-1----:R-:W-:-:S04]  /*5d10*/  FMUL R35, R78, UR16 ;  /* 0x000000104e237c20 */ /* 0x002fc80008400000 */
[----:B------:R1:W-:Y:S01]  /*5d20*/  MUFU.EX2 R234, R36 ;  /* 0x0000002400ea7308 */ /* 0x0003e20000000800 */
[----:B------:R-:W-:Y:S01]  /*5d30*/  FMNMX R32, R31, R32, !PT ;  /* 0x000000201f207209 */ /* 0x000fe20007800000 */
[----:B------:R-:W-:Y:S01]  /*5d40*/  FMUL R40, R40, 1.4426950216293334961 ;  /* 0x3fb8aa3b28287820 */ /* 0x000fe20000400000 */
[----:B------:R-:W-:Y:S01]  /*5d50*/  FSEL R35, R35, -INF , !P5 ;  /* 0xff80000023237808 */ /* 0x000fe20006800000 */
        /* <DEDUP_REMOVED lines=12> */
[----:B------:R-:W-:Y:S02]  /*5e20*/  FMNMX R29, R39, R32, !PT ;  /* 0x00000020271d7209 */ /* 0x000fe40007800000 */
[----:B------:R-:W-:Y:S01]  /*5e30*/  FSEL R40, R40, -INF , !P0 ;  /* 0xff80000028287808 */ /* 0x000fe20004000000 */
[----:B-1----:R-:W-:-:S04]  /*5e40*/  FMUL R44, R86, UR16 ;  /* 0x00000010562c7c20 */ /* 0x002fc80008400000 */
[----:B------:R1:W-:Y:S01]  /*5e50*/  MUFU.EX2 R233, R43 ;  /* 0x0000002b00e97308 */ /* 0x0003e20000000800 */
[----:B------:R-:W-:Y:S02]  /*5e60*/  FMNMX R29, R40, R29, !PT ;  /* 0x0000001d281d7209 */ /* 0x000fe40007800000 */
[----:B------:R-:W-:Y:S01]  /*5e70*/  FSEL R44, R44, -INF , !P3 ;  /* 0xff8000002c2c7808 */ /* 0x000fe20005800000 */
[----:B-1----:R-:W-:-:S03]  /*5e80*/  FMUL R43, R87, UR16 ;  /* 0x00000010572b7c20 */ /* 0x002fc60008400000 */
[----:B------:R-:W-:Y:S02]  /*5e90*/  FMNMX R32, R44, R29, !PT ;  /* 0x0000001d2c207209 */ /* 0x000fe40007800000 */
[----:B------:R-:W-:-:S04]  /*5ea0*/  FSEL R43, R43, -INF , !P6 ;  /* 0xff8000002b2b7808 */ /* 0x000fc80007000000 */
[----:B------:R-:W-:-:S05]  /*5eb0*/  FMNMX R29, R43, R32, !PT ;  /* 0x000000202b1d7209 */ /* 0x000fca0007800000 */
[----:B------:R-:W1:Y:S01]  /*5ec0*/  SHFL.BFLY PT, R32, R29, 0x2, 0x1f ;  /* 0x0c401f001d207f89 */ /* 0x000e6200000e0000 */
[----:B------:R-:W-:Y:S01]  /*5ed0*/  FMUL R48, R48, 1.4426950216293334961 ;  /* 0x3fb8aa3b30307820 */ /* 0x000fe20000400000 */
[----:B-1----:R-:W-:-:S05]  /*5ee0*/  FMNMX R32, R29, R32, !PT ;  /* 0x000000201d207209 */ /* 0x002fca0007800000 */
[----:B------:R-:W1:Y:S01]  /*5ef0*/  SHFL.BFLY PT, R29, R32, 0x1, 0x1f ;  /* 0x0c201f00201d7f89 */ /* 0x000e6200000e0000 */
[----:B------:R3:W-:Y:S01]  /*5f00*/  MUFU.EX2 R17, R48 ;  /* 0x0000003000117308 */ /* 0x0007e20000000800 */
[----:B------:R-:W-:Y:S01]  /*5f10*/  FMUL R71, R200, 1.4426950216293334961 ;  /* 0x3fb8aa3bc8477820 */ /* 0x000fe20000400000 */
[----:B------:R-:W-:Y:S01]  /*5f20*/  FMUL R200, R95, 1.4426950216293334961 ;  /* 0x3fb8aa3b5fc87820 */ /* 0x000fe20000400000 */
[----:B---3--:R-:W-:Y:S01]  /*5f30*/  FADD R48, R0, -R122 ;  /* 0x8000007a00307221 */ /* 0x008fe20000000000 */
[----:B------:R-:W-:-:S03]  /*5f40*/  FMUL R113, R138, 1.4426950216293334961 ;  /* 0x3fb8aa3b8a717820 */ /* 0x000fc60000400000 */
[----:B------:R-:W-:Y:S01]  /*5f50*/  FMUL R48, R48, 1.4426950216293334961 ;  /* 0x3fb8aa3b30307820 */ /* 0x000fe20000400000 */
[----:B------:R-:W-:Y:S01]  /*5f60*/  FMUL R95, R98, 1.4426950216293334961 ;  /* 0x3fb8aa3b625f7820 */ /* 0x000fe20000400000 */
[----:B------:R-:W-:Y:S01]  /*5f70*/  FMUL R51, R51, 1.4426950216293334961 ;  /* 0x3fb8aa3b33337820 */ /* 0x000fe20000400000 */
[----:B------:R-:W-:Y:S01]  /*5f80*/  FMUL R98, R114, 1.4426950216293334961 ;  /* 0x3fb8aa3b72627820 */ /* 0x000fe20000400000 */
[----:B------:R3:W-:Y:S01]  /*5f90*/  MUFU.EX2 R138, R48 ;  /* 0x00000030008a7308 */ /* 0x0007e20000000800 */
[----:B------:R-:W-:Y:S01]  /*5fa0*/  FMUL R114, R203, 1.4426950216293334961 ;  /* 0x3fb8aa3bcb727820 */ /* 0x000fe20000400000 */
[----:B-1----:R-:W-:Y:S01]  /*5fb0*/  FMNMX R29, R32, R29, !PT ;  /* 0x0000001d201d7209 */ /* 0x002fe20007800000 */
[----:B---3--:R-:W-:-:S05]  /*5fc0*/  FADD R48, R123, -R122 ;  /* 0x8000007a7b307221 */ /* 0x008fca0000000000 */
[----:B------:R-:W-:Y:S01]  /*5fd0*/  MUFU.EX2 R226, R128 ;  /* 0x0000008000e27308 */ /* 0x000fe20000000800 */
[----:B------:R-:W-:Y:S01]  /*5fe0*/  FMNMX R203, R29, R14, !PT ;  /* 0x0000000e1dcb7209 */ /* 0x000fe20007800000 */
[----:B------:R-:W-:-:S06]  /*5ff0*/  FMUL R52, R52, 1.4426950216293334961 ;  /* 0x3fb8aa3b34347820 */ /* 0x000fcc0000400000 */
[----:B------:R1:W-:Y:S01]  /*6000*/  MUFU.EX2 R128, R51 ;  /* 0x0000003300807308 */ /* 0x0003e20000000800 */
[----:B------:R-:W-:Y:S01]  /*6010*/  FADD R30, R30, -R203 ;  /* 0x800000cb1e1e7221 */ /* 0x000fe20000000000 */
[----:B------:R-:W-:-:S06]  /*6020*/  FMUL R92, R92, 1.4426950216293334961 ;  /* 0x3fb8aa3b5c5c7820 */ /* 0x000fcc0000400000 */
[----:B------:R-:W3:Y:S01]  /*6030*/  MUFU.EX2 R140, R140 ;  /* 0x0000008c008c7308 */ /* 0x000ee20000000800 */
[----:B-1----:R-:W-:Y:S01]  /*6040*/  FMUL R51, R48, 1.4426950216293334961 ;  /* 0x3fb8aa3b30337820 */ /* 0x002fe20000400000 */
[----:B------:R-:W-:Y:S01]  /*6050*/  FADD R48, R135, -R122 ;  /* 0x8000007a87307221 */ /* 0x000fe20000000000 */
[----:B------:R-:W-:Y:S01]  /*6060*/  FMUL R93, R93, 1.4426950216293334961 ;  /* 0x3fb8aa3b5d5d7820 */ /* 0x000fe20000400000 */
[----:B------:R-:W-:-:S04]  /*6070*/  FMUL R30, R30, 1.4426950216293334961 ;  /* 0x3fb8aa3b1e1e7820 */ /* 0x000fc80000400000 */
[----:B------:R1:W-:Y:S01]  /*6080*/  MUFU.EX2 R129, R52 ;  /* 0x0000003400817308 */ /* 0x0003e20000000800 */
[----:B------:R-:W-:Y:S01]  /*6090*/  FADD R29, -R122, R5 ;  /* 0x000000057a1d7221 */ /* 0x000fe20000000100 */
[----:B-1----:R-:W-:-:S06]  /*60a0*/  FMUL R52, R48, 1.4426950216293334961 ;  /* 0x3fb8aa3b30347820 */ /* 0x002fcc0000400000 */
[----:B------:R-:W1:Y:S01]  /*60b0*/  MUFU.EX2 R89, R89 ;  /* 0x0000005900597308 */ /* 0x000e620000000800 */
[--C-:B------:R-:W-:Y:S01]  /*60c0*/  FADD R48, R132, -R122.reuse ;  /* 0x8000007a84307221 */ /* 0x100fe20000000000 */
[----:B------:R-:W-:Y:S01]  /*60d0*/  FMUL R29, R29, 1.4426950216293334961 ;  /* 0x3fb8aa3b1d1d7820 */ /* 0x000fe20000400000 */
[----:B------:R-:W-:-:S05]  /*60e0*/  FADD R59, R59, -R122 ;  /* 0x8000007a3b3b7221 */ /* 0x000fca0000000000 */
[----:B------:R-:W-:Y:S01]  /*60f0*/  MUFU.EX2 R132, R52 ;  /* 0x0000003400847308 */ /* 0x000fe20000000800 */
[----:B------:R-:W-:Y:S01]  /*6100*/  FADD R33, R33, -R203 ;  /* 0x800000cb21217221 */ /* 0x000fe20000000000 */
[----:B------:R-:W-:-:S06]  /*6110*/  FADD R141, R141, -R9 ;  /* 0x800000098d8d7221 */ /* 0x000fcc0000000000 */
[----:B------:R-:W2:Y:S01]  /*6120*/  MUFU.EX2 R92, R92 ;  /* 0x0000005c005c7308 */ /* 0x000ea20000000800 */
[----:B------:R-:W-:-:S07]  /*6130*/  FMUL R59, R59, 1.4426950216293334961 ;  /* 0x3fb8aa3b3b3b7820 */ /* 0x000fce0000400000 */
[----:B------:R0:W-:Y:S01]  /*6140*/  MUFU.EX2 R52, R30 ;  /* 0x0000001e00347308 */ /* 0x0001e20000000800 */
[----:B------:R-:W-:-:S07]  /*6150*/  FADD R104, R104, -R2 ;  /* 0x8000000268687221 */ /* 0x000fce0000000000 */
[----:B------:R-:W4:Y:S01]  /*6160*/  MUFU.EX2 R93, R93 ;  /* 0x0000005d005d7308 */ /* 0x000f220000000800 */
[----:B0-----:R-:W-:Y:S01]  /*6170*/  FADD R30, R139, R199 ;  /* 0x000000c78b1e7221 */ /* 0x001fe20000000000 */
[----:B------:R-:W-:-:S03]  /*6180*/  FMUL R33, R33, 1.4426950216293334961 ;  /* 0x3fb8aa3b21217820 */ /* 0x000fc60000400000 */
[----:B------:R-:W-:-:S03]  /*6190*/  FADD R30, R151, R30 ;  /* 0x0000001e971e7221 */ /* 0x000fc60000000000 */
[----:B------:R-:W0:Y:S01]  /*61a0*/  MUFU.EX2 R200, R200 ;  /* 0x000000c800c87308 */ /* 0x000e220000000800 */
[----:B------:R-:W-:Y:S01]  /*61b0*/  FADD R102, R102, -R9 ;  /* 0x8000000966667221 */ /* 0x000fe20000000000 */
[----:B------:R-:W-:Y:S01]  /*61c0*/  FADD R30, R91, R30 ;  /* 0x0000001e5b1e7221 */ /* 0x000fe20000000000 */
[----:B------:R-:W-:-:S05]  /*61d0*/  FMUL R115, R141, 1.4426950216293334961 ;  /* 0x3fb8aa3b8d737820 */ /* 0x000fca0000400000 */
[----:B------:R3:W-:Y:S01]  /*61e0*/  MUFU.EX2 R223, R29 ;  /* 0x0000001d00df7308 */ /* 0x0007e20000000800 */
[----:B------:R-:W-:Y:S01]  /*61f0*/  FADD R145, R145, -R9 ;  /* 0x8000000991917221 */ /* 0x000fe20000000000 */
[----:B------:R-:W-:Y:S01]  /*6200*/  FMUL R104, R104, 1.4426950216293334961 ;  /* 0x3fb8aa3b68687820 */ /* 0x000fe20000400000 */
[----:B------:R-:W-:Y:S01]  /*6210*/  FADD R147, R147, -R2 ;  /* 0x8000000293937221 */ /* 0x000fe20000000000 */
[----:B---3--:R-:W-:-:S04]  /*6220*/  FADD R29, R137, R140 ;  /* 0x0000008c891d7221 */ /* 0x008fc80000000000 */
[----:B------:R-:W3:Y:S01]  /*6230*/  MUFU.EX2 R95, R95 ;  /* 0x0000005f005f7308 */ /* 0x000ee20000000800 */
[----:B------:R-:W-:Y:S01]  /*6240*/  FADD R29, R90, R29 ;  /* 0x0000001d5a1d7221 */ /* 0x000fe20000000000 */
[----:B------:R-:W-:Y:S01]  /*6250*/  FMUL R102, R102, 1.4426950216293334961 ;  /* 0x3fb8aa3b66667820 */ /* 0x000fe20000400000 */
[----:B------:R-:W-:-:S05]  /*6260*/  FMUL R117, R145, 1.4426950216293334961 ;  /* 0x3fb8aa3b91757820 */ /* 0x000fca0000400000 */
[----:B------:R-:W-:Y:S01]  /*6270*/  MUFU.EX2 R141, R59 ;  /* 0x0000003b008d7308 */ /* 0x000fe20000000800 */
[--C-:B------:R-:W-:Y:S01]  /*6280*/  FADD R56, R56, -R122.reuse ;  /* 0x8000007a38387221 */ /* 0x100fe20000000000 */
[----:B------:R-:W-:Y:S01]  /*6290*/  FMUL R145, R48, 1.4426950216293334961 ;  /* 0x3fb8aa3b30917820 */ /* 0x000fe20000400000 */
[----:B------:R-:W-:-:S05]  /*62a0*/  FADD R48, R136, -R122 ;  /* 0x8000007a88307221 */ /* 0x000fca0000000000 */
[----:B------:R1:W-:Y:S01]  /*62b0*/  MUFU.EX2 R59, R33 ;  /* 0x00000021003b7308 */ /* 0x0003e20000000800 */
[----:B------:R-:W-:Y:S01]  /*62c0*/  FADD R37, R37, -R203 ;  /* 0x800000cb25257221 */ /* 0x000fe20000000000 */
[--C-:B------:R-:W-:Y:S01]  /*62d0*/  FADD R111, R111, -R9.reuse ;  /* 0x800000096f6f7221 */ /* 0x100fe20000000000 */
[----:B------:R-:W-:Y:S01]  /*62e0*/  FADD R134, R134, -R9 ;  /* 0x8000000986867221 */ /* 0x000fe20000000000 */
[----:B------:R-:W-:Y:S01]  /*62f0*/  FADD R26, R26, -R203 ;  /* 0x800000cb1a1a7221 */ /* 0x000fe20000000000 */
[----:B-1----:R-:W-:Y:S01]  /*6300*/  FADD R33, R89, R30 ;  /* 0x0000001e59217221 */ /* 0x002fe20000000000 */
[----:B------:R-:W-:Y:S02]  /*6310*/  FADD R30, R144, R29 ;  /* 0x0000001d901e7221 */ /* 0x000fe40000000000 */
[----:B------:R1:W-:Y:S01]  /*6320*/  MUFU.EX2 R206, R104 ;  /* 0x0000006800ce7308 */ /* 0x0003e20000000800 */
[----:B------:R-:W-:Y:S01]  /*6330*/  FADD R27, R27, -R203 ;  /* 0x800000cb1b1b7221 */ /* 0x000fe20000000000 */
[----:B--2---:R-:W-:Y:S01]  /*6340*/  FADD R32, R92, R33 ;  /* 0x000000215c207221 */ /* 0x004fe20000000000 */
[----:B------:R2:W-:Y:S01]  /*6350*/  STS.U16 [R3+UR29+0x1400], R211 ;  /* 0x001400d303007988 */ /* 0x0005e2000800041d */
[----:B----4-:R-:W-:Y:S01]  /*6360*/  FADD R29, R93, R30 ;  /* 0x0000001e5d1d7221 */ /* 0x010fe20000000000 */
[----:B------:R-:W-:Y:S01]  /*6370*/  FADD R149, R149, -R9 ;  /* 0x8000000995957221 */ /* 0x000fe20000000000 */
[----:B------:R-:W-:Y:S01]  /*6380*/  FMUL R56, R56, 1.4426950216293334961 ;  /* 0x3fb8aa3b38387820 */ /* 0x000fe20000400000 */
[----:B-1----:R-:W-:-:S02]  /*6390*/  FMUL R104, R147, 1.4426950216293334961 ;  /* 0x3fb8aa3b93687820 */ /* 0x002fc40000400000 */
[----:B------:R1:W4:Y:S01]  /*63a0*/  MUFU.EX2 R147, R102 ;  /* 0x0000006600937308 */ /* 0x0003220000000800 */
[----:B------:R-:W-:Y:S01]  /*63b0*/  FADD R74, R74, -R122 ;  /* 0x8000007a4a4a7221 */ /* 0x000fe20000000000 */
[----:B--2---:R-:W-:Y:S01]  /*63c0*/  LOP3.LUT R211, R3, 0x10, RZ, 0x3c, !PT ;  /* 0x0000001003d37812 */ /* 0x004fe200078e3cff */
[----:B------:R-:W-:Y:S01]  /*63d0*/  FMUL R48, R48, 1.4426950216293334961 ;  /* 0x3fb8aa3b30307820 */ /* 0x000fe20000400000 */
[----:B------:R-:W-:Y:S01]  /*63e0*/  FADD R34, R34, -R203 ;  /* 0x800000cb22227221 */ /* 0x000fe20000000000 */
[----:B------:R-:W-:Y:S01]  /*63f0*/  FMUL R37, R37, 1.4426950216293334961 ;  /* 0x3fb8aa3b25257820 */ /* 0x000fe20000400000 */
[----:B------:R-:W-:Y:S01]  /*6400*/  FADD R33, R201, R32 ;  /* 0x00000020c9217221 */ /* 0x000fe20000000000 */
[----:B------:R-:W-:Y:S01]  /*6410*/  FMUL R22, R111, 1.4426950216293334961 ;  /* 0x3fb8aa3b6f167820 */ /* 0x000fe20000400000 */
[--C-:B------:R-:W-:Y:S01]  /*6420*/  FADD R118, R118, -R9.reuse ;  /* 0x8000000976767221 */ /* 0x100fe20000000000 */
[----:B------:R-:W-:Y:S01]  /*6430*/  FADD R146, R146, -R9 ;  /* 0x8000000992927221 */ /* 0x000fe20000000000 */
[----:B------:R-:W-:Y:S01]  /*6440*/  FMUL R26, R26, 1.4426950216293334961 ;  /* 0x3fb8aa3b1a1a7820 */ /* 0x000fe20000400000 */
[----:B------:R-:W-:Y:S01]  /*6450*/  FMUL R27, R27, 1.4426950216293334961 ;  /* 0x3fb8aa3b1b1b7820 */ /* 0x000fe20000400000 */
[----:B0-----:R-:W-:Y:S01]  /*6460*/  FADD R32, R200, R29 ;  /* 0x0000001dc8207221 */ /* 0x001fe20000000000 */
[----:B------:R-:W-:Y:S01]  /*6470*/  FMUL R111, R134, 1.4426950216293334961 ;  /* 0x3fb8aa3b866f7820 */ /* 0x000fe20000400000 */
[----:B------:R-:W-:Y:S01]  /*6480*/  FMUL R74, R74, 1.4426950216293334961 ;  /* 0x3fb8aa3b4a4a7820 */ /* 0x000fe20000400000 */
[----:B------:R-:W-:Y:S01]  /*6490*/  STS.U16 [R3+UR29+0x1000], R120 ;  /* 0x0010007803007988 */ /* 0x000fe2000800041d */
[----:B------:R-:W-:Y:S01]  /*64a0*/  FMUL R119, R149, 1.4426950216293334961 ;  /* 0x3fb8aa3b95777820 */ /* 0x000fe20000400000 */
[----:B------:R-:W0:Y:S01]  /*64b0*/  MUFU.EX2 R227, R227 ;  /* 0x000000e300e37308 */ /* 0x000e220000000800 */
[--C-:B------:R-:W-:Y:S01]  /*64c0*/  FADD R55, R55, -R122.reuse ;  /* 0x8000007a37377221 */ /* 0x100fe20000000000 */
[----:B------:R-:W-:Y:S01]  /*64d0*/  STS.U16 [R211+UR29+0x1080], R121 ;  /* 0x00108079d3007988 */ /* 0x000fe2000800041d */
[----:B------:R-:W-:Y:S01]  /*64e0*/  FADD R63, R63, -R122 ;  /* 0x8000007a3f3f7221 */ /* 0x000fe20000000000 */
[----:B------:R-:W-:Y:S01]  /*64f0*/  FMUL R34, R34, 1.4426950216293334961 ;  /* 0x3fb8aa3b22227820 */ /* 0x000fe20000400000 */
[----:B-1----:R-:W-:Y:S01]  /*6500*/  FMUL R102, R118, 1.4426950216293334961 ;  /* 0x3fb8aa3b76667820 */ /* 0x002fe20000400000 */
[----:B------:R1:W-:Y:S02]  /*6510*/  STS.U16 [R211+UR29+0x1480], R224 ;  /* 0x001480e0d3007988 */ /* 0x0003e4000800041d */
[----:B------:R-:W-:Y:S01]  /*6520*/  MUFU.EX2 R134, R56 ;  /* 0x0000003800867308 */ /* 0x000fe20000000800 */
[--C-:B------:R-:W-:Y:S01]  /*6530*/  FADD R19, R19, -R203.reuse ;  /* 0x800000cb13137221 */ /* 0x100fe20000000000 */
[----:B------:R-:W-:Y:S01]  /*6540*/  FMUL R118, R146, 1.4426950216293334961 ;  /* 0x3fb8aa3b92767820 */ /* 0x000fe20000400000 */
[----:B------:R-:W-:Y:S01]  /*6550*/  FADD R38, R38, -R203 ;  /* 0x800000cb26267221 */ /* 0x000fe20000000000 */
[----:B------:R-:W-:Y:S01]  /*6560*/  FADD R142, R142, -R9 ;  /* 0x800000098e8e7221 */ /* 0x000fe20000000000 */
[----:B------:R-:W-:-:S03]  /*6570*/  FMUL R55, R55, 1.4426950216293334961 ;  /* 0x3fb8aa3b37377820 */ /* 0x000fc60000400000 */
[----:B------:R-:W-:Y:S01]  /*6580*/  MUFU.EX2 R135, R51 ;  /* 0x0000003300877308 */ /* 0x000fe20000000800 */
[----:B-1----:R-:W-:Y:S01]  /*6590*/  LOP3.LUT R211, R3, 0x20, RZ, 0x3c, !PT ;  /* 0x0000002003d37812 */ /* 0x002fe200078e3cff */
[----:B------:R-:W-:Y:S01]  /*65a0*/  FMUL R63, R63, 1.4426950216293334961 ;  /* 0x3fb8aa3b3f3f7820 */ /* 0x000fe20000400000 */
[----:B------:R-:W-:-:S05]  /*65b0*/  FADD R41, R41, -R203 ;  /* 0x800000cb29297221 */ /* 0x000fca0000000000 */
[----:B------:R-:W-:Y:S01]  /*65c0*/  MUFU.EX2 R149, R48 ;  /* 0x0000003000957308 */ /* 0x000fe20000000800 */
[----:B------:R-:W-:Y:S01]  /*65d0*/  FMUL R19, R19, 1.4426950216293334961 ;  /* 0x3fb8aa3b13137820 */ /* 0x000fe20000400000 */
[----:B------:R-:W-:-:S06]  /*65e0*/  FMUL R38, R38, 1.4426950216293334961 ;  /* 0x3fb8aa3b26267820 */ /* 0x000fcc0000400000 */
[----:B------:R3:W-:Y:S01]  /*65f0*/  MUFU.EX2 R56, R37 ;  /* 0x0000002500387308 */ /* 0x0007e20000000800 */
[----:B------:R-:W-:Y:S01]  /*6600*/  STS.U16 [R211+UR29+0x1100], R125 ;  /* 0x0011007dd3007988 */ /* 0x000fe2000800041d */
[----:B------:R-:W-:-:S06]  /*6610*/  FADD R33, R208, R33 ;  /* 0x00000021d0217221 */ /* 0x000fcc0000000000 */
[----:B------:R-:W-:Y:S01]  /*6620*/  MUFU.EX2 R48, R26 ;  /* 0x0000001a00307308 */ /* 0x000fe20000000800 */
[----:B---3--:R-:W-:Y:S01]  /*6630*/  FADD R37, R95, R32 ;  /* 0x000000205f257221 */ /* 0x008fe20000000000 */
[----:B------:R1:W-:Y:S06]  /*6640*/  STS.U16 [R211+UR29+0x1500], R225 ;  /* 0x001500e1d3007988 */ /* 0x0003ec000800041d */
[----:B------:R-:W2:Y:S01]  /*6650*/  MUFU.EX2 R51, R27 ;  /* 0x0000001b00337308 */ /* 0x000ea20000000800 */
[----:B------:R-:W-:Y:S01]  /*6660*/  FMUL R116, R142, 1.4426950216293334961 ;  /* 0x3fb8aa3b8e747820 */ /* 0x000fe20000400000 */
[----:B------:R-:W-:Y:S01]  /*6670*/  FMUL R41, R41, 1.4426950216293334961 ;  /* 0x3fb8aa3b29297820 */ /* 0x000fe20000400000 */
[----:B------:R-:W-:-:S05]  /*6680*/  FADD R50, R50, -R203 ;  /* 0x800000cb32327221 */ /* 0x000fca0000000000 */
[----:B------:R-:W3:Y:S01]  /*6690*/  MUFU.EX2 R229, R229 ;  /* 0x000000e500e57308 */ /* 0x000ee20000000800 */
[----:B-1----:R-:W-:-:S07]  /*66a0*/  LOP3.LUT R211, R3, 0x30, RZ, 0x3c, !PT ;  /* 0x0000003003d37812 */ /* 0x002fce00078e3cff */
[----:B------:R-:W-:Y:S01]  /*66b0*/  MUFU.EX2 R146, R74 ;  /* 0x0000004a00927308 */ /* 0x000fe20000000800 */
[----:B------:R-:W-:-:S07]  /*66c0*/  FADD R77, R77, -R122 ;  /* 0x8000007a4d4d7221 */ /* 0x000fce0000000000 */
[----:B------:R1:W-:Y:S01]  /*66d0*/  MUFU.EX2 R74, R34 ;  /* 0x00000022004a7308 */ /* 0x0003e20000000800 */
[----:B------:R-:W-:Y:S01]  /*66e0*/  FADD R57, R57, -R203 ;  /* 0x800000cb39397221 */ /* 0x000fe20000000000 */
[----:B------:R-:W-:Y:S01]  /*66f0*/  FMUL R50, R50, 1.4426950216293334961 ;  /* 0x3fb8aa3b32327820 */ /* 0x000fe20000400000 */
[----:B-1----:R-:W-:-:S05]  /*6700*/  FADD R34, R204, R37 ;  /* 0x00000025cc227221 */ /* 0x002fca0000000000 */
[----:B------:R-:W-:Y:S01]  /*6710*/  MUFU.EX2 R230, R230 ;  /* 0x000000e600e67308 */ /* 0x000fe20000000800 */
[----:B----4-:R-:W-:-:S07]  /*6720*/  FADD R34, R147, R34 ;  /* 0x0000002293227221 */ /* 0x010fce0000000000 */
[----:B------:R-:W-:Y:S01]  /*6730*/  MUFU.EX2 R0, R55 ;  /* 0x0000003700007308 */ /* 0x000fe20000000800 */
[--C-:B------:R-:W-:Y:S01]  /*6740*/  FADD R46, R46, -R203.reuse ;  /* 0x800000cb2e2e7221 */ /* 0x100fe20000000000 */
[--C-:B------:R-:W-:Y:S01]  /*6750*/  FADD R53, R53, -R203.reuse ;  /* 0x800000cb35357221 */ /* 0x100fe20000000000 */
[----:B------:R-:W-:Y:S05]  /*6760*/  STS.U16 [R211+UR29+0x1180], R127 ;  /* 0x0011807fd3007988 */ /* 0x000fea000800041d */
[----:B------:R-:W-:Y:S01]  /*6770*/  MUFU.EX2 R142, R63 ;  /* 0x0000003f008e7308 */ /* 0x000fe20000000800 */
[----:B------:R-:W-:Y:S01]  /*6780*/  FMUL R77, R77, 1.4426950216293334961 ;  /* 0x3fb8aa3b4d4d7820 */ /* 0x000fe20000400000 */
[----:B-----5:R1:W-:Y:S06]  /*6790*/  STS.U16 [R211+UR29+0x1580], R228 ;  /* 0x001580e4d3007988 */ /* 0x0203ec000800041d */
[----:B------:R4:W5:Y:S01]  /*67a0*/  MUFU.EX2 R55, R19 ;  /* 0x0000001300377308 */ /* 0x0009620000000800 */
[----:B------:R-:W-:Y:S01]  /*67b0*/  FADD R42, R42, -R203 ;  /* 0x800000cb2a2a7221 */ /* 0x000fe20000000000 */
[----:B------:R-:W-:-:S06]  /*67c0*/  FMUL R57, R57, 1.4426950216293334961 ;  /* 0x3fb8aa3b39397820 */ /* 0x000fcc0000400000 */
[----:B------:R0:W-:Y:S01]  /*67d0*/  MUFU.EX2 R63, R38 ;  /* 0x00000026003f7308 */ /* 0x0001e20000000800 */
[----:B----4-:R-:W-:Y:S01]  /*67e0*/  FADD R19, R45, -R203 ;  /* 0x800000cb2d137221 */ /* 0x010fe20000000000 */
[----:B-1----:R-:W-:Y:S01]  /*67f0*/  LOP3.LUT R211, R3, 0x40, RZ, 0x3c, !PT ;  /* 0x0000004003d37812 */ /* 0x002fe200078e3cff */
[----:B------:R-:W-:-:S05]  /*6800*/  FMUL R46, R46, 1.4426950216293334961 ;  /* 0x3fb8aa3b2e2e7820 */ /* 0x000fca0000400000 */
[----:B------:R1:W-:Y:S01]  /*6810*/  MUFU.EX2 R75, R41 ;  /* 0x00000029004b7308 */ /* 0x0003e20000000800 */
[----:B0-----:R-:W-:Y:S01]  /*6820*/  FADD R38, R202, R33 ;  /* 0x00000021ca267221 */ /* 0x001fe20000000000 */
[----:B------:R-:W-:-:S03]  /*6830*/  FMUL R53, R53, 1.4426950216293334961 ;  /* 0x3fb8aa3b35357820 */ /* 0x000fc60000400000 */
[----:B------:R-:W-:Y:S01]  /*6840*/  FADD R33, R207, R38 ;  /* 0x00000026cf217221 */ /* 0x000fe20000000000 */
[----:B------:R-:W-:Y:S01]  /*6850*/  FADD R38, R226, R227 ;  /* 0x000000e3e2267221 */ /* 0x000fe20000000000 */
[----:B-1----:R-:W-:Y:S01]  /*6860*/  FADD R41, R205, R34 ;  /* 0x00000022cd297221 */ /* 0x002fe20000000000 */
[----:B------:R-:W0:Y:S01]  /*6870*/  MUFU.EX2 R238, R238 ;  /* 0x000000ee00ee7308 */ /* 0x000e220000000800 */
[----:B------:R-:W-:Y:S01]  /*6880*/  FMUL R42, R42, 1.4426950216293334961 ;  /* 0x3fb8aa3b2a2a7820 */ /* 0x000fe20000400000 */
[----:B------:R-:W-:Y:S01]  /*6890*/  FADD R35, R35, -R203 ;  /* 0x800000cb23237221 */ /* 0x000fe20000000000 */
[----:B------:R-:W-:Y:S05]  /*68a0*/  STS.U16 [R211+UR29+0x1200], R131 ;  /* 0x00120083d3007988 */ /* 0x000fea000800041d */
[----:B------:R1:W-:Y:S01]  /*68b0*/  MUFU.EX2 R120, R50 ;  /* 0x0000003200787308 */ /* 0x0003e20000000800 */
[----:B------:R4:W-:Y:S01]  /*68c0*/  STS.U16 [R211+UR29+0x1600], R236 ;  /* 0x001600ecd3007988 */ /* 0x0009e2000800041d */
[----:B------:R-:W-:-:S06]  /*68d0*/  FMUL R37, R35, 1.4426950216293334961 ;  /* 0x3fb8aa3b23257820 */ /* 0x000fcc0000400000 */
[----:B------:R3:W-:Y:S01]  /*68e0*/  MUFU.EX2 R136, R77 ;  /* 0x0000004d00887308 */ /* 0x0007e20000000800 */
[----:B-1----:R-:W-:Y:S01]  /*68f0*/  FADD R50, R148, R41 ;  /* 0x0000002994327221 */ /* 0x002fe20000000000 */
[----:B--2---:R-:W-:Y:S01]  /*6900*/  FADD R41, R48, R51 ;  /* 0x0000003330297221 */ /* 0x004fe20000000000 */
[----:B----4-:R-:W-:-:S05]  /*6910*/  LOP3.LUT R211, R3, 0x50, RZ, 0x3c, !PT ;  /* 0x0000005003d37812 */ /* 0x010fca00078e3cff */
[----:B------:R1:W-:Y:S01]  /*6920*/  MUFU.EX2 R127, R57 ;  /* 0x00000039007f7308 */ /* 0x0003e20000000800 */
[----:B---3--:R-:W-:Y:S01]  /*6930*/  FMUL R77, R19, 1.4426950216293334961 ;  /* 0x3fb8aa3b134d7820 */ /* 0x008fe20000400000 */
[----:B------:R-:W-:Y:S01]  /*6940*/  FADD R19, R49, -R203 ;  /* 0x800000cb31137221 */ /* 0x000fe20000000000 */
[----:B------:R-:W-:Y:S01]  /*6950*/  LOP3.LUT R224, R3, 0x60, RZ, 0x3c, !PT ;  /* 0x0000006003e07812 */ /* 0x000fe200078e3cff */
[----:B------:R-:W-:-:S04]  /*6960*/  FADD R107, R107, -R9 ;  /* 0x800000096b6b7221 */ /* 0x000fc80000000000 */
[----:B------:R2:W-:Y:S01]  /*6970*/  MUFU.EX2 R49, R46 ;  /* 0x0000002e00317308 */ /* 0x0005e20000000800 */
[----:B-1----:R-:W-:Y:S01]  /*6980*/  FADD R57, R229, R38 ;  /* 0x00000026e5397221 */ /* 0x002fe20000000000 */
[----:B------:R-:W-:-:S06]  /*6990*/  F2FP.F16.F32.PACK_AB R34, R108, R206 ;  /* 0x000000ce6c22723e */ /* 0x000fcc00000000ff */
[----:B------:R1:W-:Y:S01]  /*69a0*/  MUFU.EX2 R121, R53 ;  /* 0x0000003500797308 */ /* 0x0003e20000000800 */
[----:B--2---:R-:W-:Y:S01]  /*69b0*/  FADD R46, R52, R41 ;  /* 0x00000029342e7221 */ /* 0x004fe20000000000 */
[----:B------:R-:W-:Y:S03]  /*69c0*/  STS.U16 [R211+UR29+0x1280], R133 ;  /* 0x00128085d3007988 */ /* 0x000fe6000800041d */
[----:B-----5:R-:W-:-:S03]  /*69d0*/  FADD R46, R55, R46 ;  /* 0x0000002e372e7221 */ /* 0x020fc60000000000 */
[----:B------:R2:W-:Y:S01]  /*69e0*/  MUFU.EX2 R45, R42 ;  /* 0x0000002a002d7308 */ /* 0x0005e20000000800 */
[----:B-1----:R-:W-:Y:S01]  /*69f0*/  FADD R53, R206, R33 ;  /* 0x00000021ce357221 */ /* 0x002fe20000000000 */
[----:B------:R-:W-:Y:S03]  /*6a00*/  STS.U16 [R211+UR29+0x1680], R24 ;  /* 0x00168018d3007988 */ /* 0x000fe6000800041d */
[----:B------:R-:W-:Y:S01]  /*6a10*/  FADD R53, R108, R53 ;  /* 0x000000356c357221 */ /* 0x000fe20000000000 */
[----:B--2---:R-:W-:Y:S02]  /*6a20*/  FADD R42, R230, R57 ;  /* 0x00000039e62a7221 */ /* 0x004fe40000000000 */
[----:B------:R1:W-:Y:S01]  /*6a30*/  MUFU.EX2 R108, R37 ;  /* 0x00000025006c7308 */ /* 0x0003e20000000800 */
[----:B------:R-:W-:Y:S01]  /*6a40*/  FMUL R107, R107, 1.4426950216293334961 ;  /* 0x3fb8aa3b6b6b7820 */ /* 0x000fe20000400000 */
[----:B------:R-:W-:Y:S01]  /*6a50*/  STS.U16 [R224+UR29+0x1300], R143 ;  /* 0x0013008fe0007988 */ /* 0x000fe2000800041d */
[----:B------:R-:W-:-:S03]  /*6a60*/  FADD R41, R59, R46 ;  /* 0x0000002e3b297221 */ /* 0x000fc60000000000 */
[----:B------:R2:W-:Y:S01]  /*6a70*/  STS.U16 [R224+UR29+0x1700], R25 ;  /* 0x00170019e0007988 */ /* 0x0005e2000800041d */
[----:B-1----:R-:W-:-:S03]  /*6a80*/  FADD R37, R237, R42 ;  /* 0x0000002aed257221 */ /* 0x002fc60000000000 */
[----:B------:R-:W-:Y:S01]  /*6a90*/  STS.U16 [R252+UR29+0x1380], R210 ;  /* 0x001380d2fc007988 */ /* 0x000fe2000800041d */
[----:B------:R1:W3:Y:S01]  /*6aa0*/  MUFU.EX2 R209, R107 ;  /* 0x0000006b00d17308 */ /* 0x0002e20000000800 */
[----:B0-----:R-:W-:Y:S02]  /*6ab0*/  FADD R42, R238, R37 ;  /* 0x00000025ee2a7221 */ /* 0x001fe40000000000 */
[----:B------:R0:W-:Y:S01]  /*6ac0*/  STS.U16 [R252+UR29+0x1780], R28 ;  /* 0x0017801cfc007988 */ /* 0x0001e2000800041d */
[----:B------:R-:W-:Y:S01]  /*6ad0*/  F2FP.F16.F32.PACK_AB R37, R51, R48 ;  /* 0x000000303325723e */ /* 0x000fe200000000ff */
[----:B------:R-:W-:Y:S01]  /*6ae0*/  FADD R51, R74, R41 ;  /* 0x000000294a337221 */ /* 0x000fe20000000000 */
[----:B------:R4:W-:Y:S06]  /*6af0*/  MEMBAR.ALL.CTA ;  /* 0x0000000000007992 */ /* 0x0009ec0000008000 */
[----:B----4-:R-:W4:Y:S01]  /*6b00*/  FENCE.VIEW.ASYNC.S ;  /* 0x00000000000073c6 */ /* 0x010f220000000000 */
[----:B------:R-:W-:Y:S01]  /*6b10*/  FADD R54, R54, -R203 ;  /* 0x800000cb36367221 */ /* 0x000fe20000000000 */
[----:B------:R-:W-:Y:S01]  /*6b20*/  FADD R46, R56, R51 ;  /* 0x00000033382e7221 */ /* 0x000fe20000000000 */
[----:B------:R-:W-:Y:S01]  /*6b30*/  FADD R26, R126, -R203 ;  /* 0x800000cb7e1a7221 */ /* 0x000fe20000000000 */
[----:B------:R-:W-:Y:S01]  /*6b40*/  FADD R124, R124, -R9 ;  /* 0x800000097c7c7221 */ /* 0x000fe20000000000 */
[----:B------:R-:W-:Y:S01]  /*6b50*/  FMUL R54, R54, 1.4426950216293334961 ;  /* 0x3fb8aa3b36367820 */ /* 0x000fe20000400000 */
[--C-:B------:R-:W-:Y:S01]  /*6b60*/  FADD R39, R39, -R203.reuse ;  /* 0x800000cb27277221 */ /* 0x100fe20000000000 */
[----:B------:R-:W-:Y:S01]  /*6b70*/  FADD R46, R63, R46 ;  /* 0x0000002e3f2e7221 */ /* 0x000fe20000000000 */
[----:B------:R-:W-:Y:S01]  /*6b80*/  FMUL R27, R26, 1.4426950216293334961 ;  /* 0x3fb8aa3b1a1b7820 */ /* 0x000fe20000400000 */
[--C-:B------:R-:W-:Y:S01]  /*6b90*/  FADD R26, R130, -R203.reuse ;  /* 0x800000cb821a7221 */ /* 0x100fe20000000000 */
[----:B------:R5:W-:Y:S01]  /*6ba0*/  MUFU.EX2 R125, R54 ;  /* 0x00000036007d7308 */ /* 0x000be20000000800 */
[--C-:B------:R-:W-:Y:S01]  /*6bb0*/  FADD R32, R31, -R203.reuse ;  /* 0x800000cb1f207221 */ /* 0x100fe20000000000 */
[----:B------:R-:W-:Y:S01]  /*6bc0*/  F2FP.F16.F32.PACK_AB R33, R205, R147 ;  /* 0x00000093cd21723e */ /* 0x000fe200000000ff */
[----:B-1----:R-:W-:Y:S01]  /*6bd0*/  FMUL R107, R124, 1.4426950216293334961 ;  /* 0x3fb8aa3b7c6b7820 */ /* 0x002fe20000400000 */
[----:B------:R-:W-:Y:S01]  /*6be0*/  FMUL R147, R39, 1.4426950216293334961 ;  /* 0x3fb8aa3b27937820 */ /* 0x000fe20000400000 */
[--C-:B------:R-:W-:Y:S01]  /*6bf0*/  FADD R44, R44, -R203.reuse ;  /* 0x800000cb2c2c7221 */ /* 0x100fe20000000000 */
[----:B------:R-:W-:Y:S01]  /*6c00*/  FADD R124, -R9, R6 ;  /* 0x00000006097c7221 */ /* 0x000fe20000000100 */
[----:B--2---:R-:W-:Y:S01]  /*6c10*/  F2FP.F16.F32.PACK_AB R25, R140, R137 ;  /* 0x000000898c19723e */ /* 0x004fe200000000ff */
[----:B------:R-:W-:Y:S01]  /*6c20*/  FADD R39, R40, -R203 ;  /* 0x800000cb28277221 */ /* 0x000fe20000000000 */
[----:B-----5:R-:W-:Y:S01]  /*6c30*/  FADD R54, R75, R46 ;  /* 0x0000002e4b367221 */ /* 0x020fe20000000000 */
[----:B------:R-:W-:Y:S01]  /*6c40*/  FADD R46, -R203, R14 ;  /* 0x0000000ecb2e7221 */ /* 0x000fe20000000100 */
[----:B------:R-:W-:Y:S01]  /*6c50*/  FMUL R112, R112, 1.4426950216293334961 ;  /* 0x3fb8aa3b70707820 */ /* 0x000fe20000400000 */
[----:B------:R-:W-:Y:S01]  /*6c60*/  FMUL R137, R26, 1.4426950216293334961 ;  /* 0x3fb8aa3b1a897820 */ /* 0x000fe20000400000 */
[--C-:B------:R-:W-:Y:S01]  /*6c70*/  FADD R198, R198, -R9.reuse ;  /* 0x80000009c6c67221 */ /* 0x100fe20000000000 */
[----:B------:R-:W-:Y:S01]  /*6c80*/  FADD R150, R150, -R9 ;  /* 0x8000000996967221 */ /* 0x000fe20000000000 */
[----:B------:R-:W-:Y:S01]  /*6c90*/  F2FP.F16.F32.PACK_AB R26, R91, R151 ;  /* 0x000000975b1a723e */ /* 0x000fe200000000ff */
[----:B------:R-:W-:Y:S01]  /*6ca0*/  FMUL R143, R32, 1.4426950216293334961 ;  /* 0x3fb8aa3b208f7820 */ /* 0x000fe20000400000 */
[--C-:B------:R-:W-:Y:S01]  /*6cb0*/  FADD R36, R36, -R203.reuse ;  /* 0x800000cb24247221 */ /* 0x100fe20000000000 */
[----:B------:R-:W-:Y:S01]  /*6cc0*/  F2FP.F16.F32.PACK_AB R32, R207, R202 ;  /* 0x000000cacf20723e */ /* 0x000fe200000000ff */
[----:B------:R-:W-:Y:S01]  /*6cd0*/  FMUL R151, R44, 1.4426950216293334961 ;  /* 0x3fb8aa3b2c977820 */ /* 0x000fe20000400000 */
[----:B---3--:R-:W-:Y:S01]  /*6ce0*/  F2FP.F16.F32.PACK_AB R35, R209, R148 ;  /* 0x00000094d123723e */ /* 0x008fe200000000ff */
[----:B------:R-:W-:Y:S01]  /*6cf0*/  FMUL R124, R124, 1.4426950216293334961 ;  /* 0x3fb8aa3b7c7c7820 */ /* 0x000fe20000400000 */
[--C-:B------:R-:W-:Y:S01]  /*6d00*/  FADD R94, R94, -R122.reuse ;  /* 0x8000007a5e5e7221 */ /* 0x100fe20000000000 */
[--C-:B------:R-:W-:Y:S01]  /*6d10*/  FADD R81, R81, -R122.reuse ;  /* 0x8000007a51517221 */ /* 0x100fe20000000000 */
[--C-:B------:R-:W-:Y:S01]  /*6d20*/  FADD R80, R80, -R122.reuse ;  /* 0x8000007a50507221 */ /* 0x100fe20000000000 */
[--C-:B------:R-:W-:Y:S01]  /*6d30*/  FADD R84, R84, -R122.reuse ;  /* 0x8000007a54547221 */ /* 0x100fe20000000000 */
[----:B------:R-:W-:Y:S01]  /*6d40*/  FADD R85, R85, -R122 ;  /* 0x8000007a55557221 */ /* 0x000fe20000000000 */
[--C-:B------:R-:W-:Y:S01]  /*6d50*/  FADD R58, R58, -R203.reuse ;  /* 0x800000cb3a3a7221 */ /* 0x100fe20000000000 */
[--C-:B------:R-:W-:Y:S01]  /*6d60*/  FADD R60, R60, -R203.reuse ;  /* 0x800000cb3c3c7221 */ /* 0x100fe20000000000 */
[--C-:B------:R-:W-:Y:S01]  /*6d70*/  FADD R62, R62, -R203.reuse ;  /* 0x800000cb3e3e7221 */ /* 0x100fe20000000000 */
[--C-:B------:R-:W-:Y:S01]  /*6d80*/  FADD R88, R88, -R203.reuse ;  /* 0x800000cb58587221 */ /* 0x100fe20000000000 */
[----:B------:R1:W-:Y:S01]  /*6d90*/  MUFU.EX2 R130, R27 ;  /* 0x0000001b00827308 */ /* 0x0003e20000000800 */
[--C-:B------:R-:W-:Y:S01]  /*6da0*/  FADD R72, R72, -R203.reuse ;  /* 0x800000cb48487221 */ /* 0x100fe20000000000 */
[--C-:B------:R-:W-:Y:S01]  /*6db0*/  FADD R73, R73, -R203.reuse ;  /* 0x800000cb49497221 */ /* 0x100fe20000000000 */
[----:B------:R-:W-:Y:S01]  /*6dc0*/  FMUL R148, R39, 1.4426950216293334961 ;  /* 0x3fb8aa3b27947820 */ /* 0x000fe20000400000 */
[----:B------:R-:W-:Y:S01]  /*6dd0*/  FADD R44, R43, -R203 ;  /* 0x800000cb2b2c7221 */ /* 0x000fe20000000000 */
[----:B------:R-:W-:Y:S01]  /*6de0*/  FMUL R202, R46, 1.4426950216293334961 ;  /* 0x3fb8aa3b2eca7820 */ /* 0x000fe20000400000 */
[----:B------:R-:W-:Y:S01]  /*6df0*/  F2FP.F16.F32.PACK_AB R39, R55, R52 ;  /* 0x000000343727723e */ /* 0x000fe200000000ff */
[----:B------:R-:W-:Y:S01]  /*6e00*/  FMUL R150, R150, 1.4426950216293334961 ;  /* 0x3fb8aa3b96967820 */ /* 0x000fe20000400000 */
[----:B------:R2:W-:Y:S01]  /*6e10*/  MUFU.EX2 R21, R112 ;  /* 0x0000007000157308 */ /* 0x0005e20000000800 */
[----:B-1----:R-:W-:Y:S01]  /*6e20*/  F2FP.F16.F32.PACK_AB R27, R144, R90 ;  /* 0x0000005a901b723e */ /* 0x002fe200000000ff */
[----:B------:R-:W-:Y:S01]  /*6e30*/  FMUL R19, R19, 1.4426950216293334961 ;  /* 0x3fb8aa3b13137820 */ /* 0x000fe20000400000 */
[----:B------:R-:W-:Y:S01]  /*6e40*/  FMUL R144, R36, 1.4426950216293334961 ;  /* 0x3fb8aa3b24907820 */ /* 0x000fe20000400000 */
[----:B------:R-:W-:Y:S01]  /*6e50*/  FADD R55, R231, R42 ;  /* 0x0000002ae7377221 */ /* 0x000fe20000000000 */
[----:B------:R-:W-:Y:S01]  /*6e60*/  FMUL R94, R94, 1.4426950216293334961 ;  /* 0x3fb8aa3b5e5e7820 */ /* 0x000fe20000400000 */
[----:B------:R-:W-:-:S02]  /*6e70*/  FMUL R81, R81, 1.4426950216293334961 ;  /* 0x3fb8aa3b51517820 */ /* 0x000fc40000400000 */
[----:B------:R-:W1:Y:S01]  /*6e80*/  MUFU.EX2 R77, R77 ;  /* 0x0000004d004d7308 */ /* 0x000e620000000800 */
[----:B--2---:R-:W-:Y:S01]  /*6e90*/  FMUL R112, R198, 1.4426950216293334961 ;  /* 0x3fb8aa3bc6707820 */ /* 0x004fe20000400000 */
[----:B------:R-:W-:Y:S01]  /*6ea0*/  FMUL R80, R80, 1.4426950216293334961 ;  /* 0x3fb8aa3b50507820 */ /* 0x000fe20000400000 */
        /* <DEDUP_REMOVED lines=9> */
[----:B------:R-:W2:Y:S01]  /*6f40*/  MUFU.EX2 R124, R124 ;  /* 0x0000007c007c7308 */ /* 0x000ea20000000800 */
[----:B------:R-:W-:Y:S01]  /*6f50*/  FADD R55, R234, R55 ;  /* 0x00000037ea377221 */ /* 0x000fe20000000000 */
[----:B------:R-:W-:-:S06]  /*6f60*/  F2FP.F16.F32.PACK_AB R24, R199, R139 ;  /* 0x0000008bc718723e */ /* 0x000fcc00000000ff */
[----:B------:R-:W3:Y:S01]  /*6f70*/  MUFU.EX2 R202, R202 ;  /* 0x000000ca00ca7308 */ /* 0x000ee20000000800 */
[----:B------:R-:W-:-:S07]  /*6f80*/  FADD R52, R232, R55 ;  /* 0x00000037e8347221 */ /* 0x000fce0000000000 */
[----:B------:R-:W5:Y:S01]  /*6f90*/  MUFU.EX2 R76, R76 ;  /* 0x0000004c004c7308 */ /* 0x000f620000000800 */
[----:B------:R-:W-:-:S07]  /*6fa0*/  FADD R52, R235, R52 ;  /* 0x00000034eb347221 */ /* 0x000fce0000000000 */
[----:B------:R-:W4:Y:S08]  /*6fb0*/  MUFU.EX2 R61, R61 ;  /* 0x0000003d003d7308 */ /* 0x000f300000000800 */
[----:B------:R-:W4:Y:S08]  /*6fc0*/  MUFU.EX2 R22, R22 ;  /* 0x0000001600167308 */ /* 0x000f300000000800 */
[----:B------:R-:W-:Y:S01]  /*6fd0*/  MUFU.EX2 R6, R150 ;  /* 0x0000009600067308 */ /* 0x000fe20000000800 */
[----:B------:R-:W-:-:S07]  /*6fe0*/  FADD R54, R45, R54 ;  /* 0x000000362d367221 */ /* 0x000fce0000000000 */
[----:B------:R-:W-:Y:S08]  /*6ff0*/  MUFU.EX2 R20, R20 ;  /* 0x0000001400147308 */ /* 0x000ff00000000800 */
[----:B------:R-:W4:Y:S08]  /*7000*/  MUFU.EX2 R23, R23 ;  /* 0x0000001700177308 */ /* 0x000f300000000800 */
[----:B------:R-:W-:Y:S08]  /*7010*/  MUFU.EX2 R66, R66 ;  /* 0x0000004200427308 */ /* 0x000ff00000000800 */
        /* <DEDUP_REMOVED lines=13> */
[----:B------:R-:W4:Y:S08]  /*70f0*/  MUFU.EX2 R99, R99 ;  /* 0x0000006300637308 */ /* 0x000f300000000800 */
        /* <DEDUP_REMOVED lines=14> */
[----:B------:R-:W4:Y:S08]  /*71e0*/  MUFU.EX2 R119, R119 ;  /* 0x0000007700777308 */ /* 0x000f300000000800 */
[----:B------:R-:W-:Y:S08]  /*71f0*/  MUFU.EX2 R123, R94 ;  /* 0x0000005e007b7308 */ /* 0x000ff00000000800 */
[----:B------:R-:W-:Y:S08]  /*7200*/  MUFU.EX2 R145, R145 ;  /* 0x0000009100917308 */ /* 0x000ff00000000800 */
[----:B------:R-:W-:Y:S08]  /*7210*/  MUFU.EX2 R150, R81 ;  /* 0x0000005100967308 */ /* 0x000ff00000000800 */
[----:B------:R-:W-:Y:S08]  /*7220*/  MUFU.EX2 R198, R80 ;  /* 0x0000005000c67308 */ /* 0x000ff00000000800 */
[----:B------:R-:W-:Y:S08]  /*7230*/  MUFU.EX2 R222, R84 ;  /* 0x0000005400de7308 */ /* 0x000ff00000000800 */
[----:B------:R-:W-:Y:S08]  /*7240*/  MUFU.EX2 R5, R85 ;  /* 0x0000005500057308 */ /* 0x000ff00000000800 */
[----:B------:R-:W4:Y:S08]  /*7250*/  MUFU.EX2 R19, R19 ;  /* 0x0000001300137308 */ /* 0x000f300000000800 */
[----:B------:R-:W4:Y:S08]  /*7260*/  MUFU.EX2 R131, R58 ;  /* 0x0000003a00837308 */ /* 0x000f300000000800 */
[----:B------:R-:W-:Y:S08]  /*7270*/  MUFU.EX2 R133, R60 ;  /* 0x0000003c00857308 */ /* 0x000ff00000000800 */
[----:B------:R-:W4:Y:S08]  /*7280*/  MUFU.EX2 R211, R62 ;  /* 0x0000003e00d37308 */ /* 0x000f300000000800 */
[----:B------:R-:W4:Y:S08]  /*7290*/  MUFU.EX2 R126, R88 ;  /* 0x00000058007e7308 */ /* 0x000f300000000800 */
[----:B------:R-:W-:Y:S08]  /*72a0*/  MUFU.EX2 R137, R137 ;  /* 0x0000008900897308 */ /* 0x000ff00000000800 */
[----:B------:R-:W4:Y:S08]  /*72b0*/  MUFU.EX2 R139, R72 ;  /* 0x00000048008b7308 */ /* 0x000f300000000800 */
[----:B------:R-:W-:Y:S08]  /*72c0*/  MUFU.EX2 R140, R73 ;  /* 0x00000049008c7308 */ /* 0x000ff00000000800 */
[----:B------:R-:W4:Y:S08]  /*72d0*/  MUFU.EX2 R143, R143 ;  /* 0x0000008f008f7308 */ /* 0x000f300000000800 */
[----:B------:R-:W4:Y:S08]  /*72e0*/  MUFU.EX2 R144, R144 ;  /* 0x0000009000907308 */ /* 0x000f300000000800 */
[----:B------:R-:W-:Y:S08]  /*72f0*/  MUFU.EX2 R147, R147 ;  /* 0x0000009300937308 */ /* 0x000ff00000000800 */
[----:B------:R-:W4:Y:S08]  /*7300*/  MUFU.EX2 R148, R148 ;  /* 0x0000009400947308 */ /* 0x000f300000000800 */
[----:B------:R-:W-:Y:S08]  /*7310*/  MUFU.EX2 R151, R151 ;  /* 0x0000009700977308 */ /* 0x000ff00000000800 */
[----:B------:R4:W4:Y:S01]  /*7320*/  MUFU.EX2 R14, R48 ;  /* 0x00000030000e7308 */ /* 0x0009220000000800 */
[----:B------:R-:W-:Y:S01]  /*7330*/  FADD R52, R233, R52 ;  /* 0x00000034e9347221 */ /* 0x000fe20000000000 */
[----:B-1----:R-:W-:Y:S01]  /*7340*/  FADD R54, R77, R54 ;  /* 0x000000364d367221 */ /* 0x002fe20000000000 */
[----:B------:R-:W-:Y:S01]  /*7350*/  FADD R50, R209, R50 ;  /* 0x00000032d1327221 */ /* 0x000fe20000000000 */
[----:B------:R-:W-:Y:S01]  /*7360*/  F2FP.F16.F32.PACK_AB R29, R200, R93 ;  /* 0x0000005dc81d723e */ /* 0x000fe200000000ff */
[C---:B------:R-:W-:Y:S01]  /*7370*/  FADD R199, R47.reuse, R52 ;  /* 0x000000342fc77221 */ /* 0x040fe20000000000 */
[----:B------:R-:W-:Y:S01]  /*7380*/  F2FP.F16.F32.PACK_AB R46, R47, R233 ;  /* 0x000000e92f2e723e */ /* 0x000fe200000000ff */
[C---:B------:R-:W-:Y:S01]  /*7390*/  FADD R200, R49.reuse, R54 ;  /* 0x0000003631c87221 */ /* 0x040fe20000000000 */
[----:B------:R-:W-:Y:S01]  /*73a0*/  F2FP.F16.F32.PACK_AB R30, R208, R201 ;  /* 0x000000c9d01e723e */ /* 0x000fe200000000ff */
[----:B------:R-:W-:Y:S01]  /*73b0*/  FMUL R160, R160, R21 ;  /* 0x00000015a0a07220 */ /* 0x000fe20000400000 */
[----:B------:R-:W-:Y:S01]  /*73c0*/  F2FP.F16.F32.PACK_AB R47, R49, R77 ;  /* 0x0000004d312f723e */ /* 0x000fe200000000ff */
[-C--:B------:R-:W-:Y:S01]  /*73d0*/  FMUL R161, R161, R21.reuse ;  /* 0x00000015a1a17220 */ /* 0x080fe20000400000 */
[-C--:B------:R-:W-:Y:S01]  /*73e0*/  FMUL R164, R164, R21.reuse ;  /* 0x00000015a4a47220 */ /* 0x080fe20000400000 */
[----:B------:R-:W-:Y:S01]  /*73f0*/  FMUL R165, R165, R21 ;  /* 0x00000015a5a57220 */ /* 0x000fe20000400000 */
[-C--:B--2---:R-:W-:Y:S01]  /*7400*/  FMUL R162, R162, R124.reuse ;  /* 0x0000007ca2a27220 */ /* 0x084fe20000400000 */
[-C--:B------:R-:W-:Y:S01]  /*7410*/  FMUL R163, R163, R124.reuse ;  /* 0x0000007ca3a37220 */ /* 0x080fe20000400000 */
[-C--:B------:R-:W-:Y:S01]  /*7420*/  FMUL R166, R166, R124.reuse ;  /* 0x0000007ca6a67220 */ /* 0x080fe20000400000 */
[----:B------:R-:W-:Y:S01]  /*7430*/  FMUL R167, R167, R124 ;  /* 0x0000007ca7a77220 */ /* 0x000fe20000400000 */
[-C--:B------:R-:W-:Y:S01]  /*7440*/  FMUL R152, R152, R223.reuse ;  /* 0x000000df98987220 */ /* 0x080fe20000400000 */
[-C--:B------:R-:W-:Y:S01]  /*7450*/  FMUL R153, R153, R223.reuse ;  /* 0x000000df99997220 */ /* 0x080fe20000400000 */
[-C--:B------:R-:W-:Y:S01]  /*7460*/  FMUL R156, R156, R223.reuse ;  /* 0x000000df9c9c7220 */ /* 0x080fe20000400000 */
[----:B------:R-:W-:Y:S01]  /*7470*/  FMUL R157, R157, R223 ;  /* 0x000000df9d9d7220 */ /* 0x000fe20000400000 */
[-C--:B---3--:R-:W-:Y:S01]  /*7480*/  FMUL R154, R154, R202.reuse ;  /* 0x000000ca9a9a7220 */ /* 0x088fe20000400000 */
[-C--:B------:R-:W-:Y:S01]  /*7490*/  FMUL R155, R155, R202.reuse ;  /* 0x000000ca9b9b7220 */ /* 0x080fe20000400000 */
[-C--:B------:R-:W-:Y:S01]  /*74a0*/  FMUL R158, R158, R202.reuse ;  /* 0x000000ca9e9e7220 */ /* 0x080fe20000400000 */
[----:B------:R-:W-:Y:S01]  /*74b0*/  FMUL R159, R159, R202 ;  /* 0x000000ca9f9f7220 */ /* 0x000fe20000400000 */
[----:B0-----:R-:W-:Y:S01]  /*74c0*/  F2FP.F16.F32.PACK_AB R28, R92, R89 ;  /* 0x000000595c1c723e */ /* 0x001fe200000000ff */
[----:B-----5:R-:W-:Y:S01]  /*74d0*/  FADD R201, R76, R53 ;  /* 0x000000354cc97221 */ /* 0x020fe20000000000 */
[----:B------:R-:W-:Y:S01]  /*74e0*/  F2FP.F16.F32.PACK_AB R31, R204, R95 ;  /* 0x0000005fcc1f723e */ /* 0x000fe200000000ff */
[----:B----4-:R-:W-:Y:S01]  /*74f0*/  FADD R205, R61, R50 ;  /* 0x000000323dcd7221 */ /* 0x010fe20000000000 */
[----:B------:R-:W-:-:S02]  /*7500*/  F2FP.F16.F32.PACK_AB R41, R74, R59 ;  /* 0x0000003b4a29723e */ /* 0x000fc400000000ff */
[----:B------:R-:W-:Y:S02]  /*7510*/  F2FP.F16.F32.PACK_AB R43, R63, R56 ;  /* 0x000000383f2b723e */ /* 0x000fe400000000ff */
[----:B------:R-:W-:Y:S02]  /*7520*/  F2FP.F16.F32.PACK_AB R45, R45, R75 ;  /* 0x0000004b2d2d723e */ /* 0x000fe400000000ff */
[----:B------:R-:W-:Y:S02]  /*7530*/  F2FP.F16.F32.PACK_AB R48, R4, R76 ;  /* 0x0000004c0430723e */ /* 0x000fe400000000ff */
[----:B------:R-:W-:Y:S02]  /*7540*/  F2FP.F16.F32.PACK_AB R49, R22, R61 ;  /* 0x0000003d1631723e */ /* 0x000fe400000000ff */
[----:B------:R-:W-:Y:S02]  /*7550*/  F2FP.F16.F32.PACK_AB R36, R227, R226 ;  /* 0x000000e2e324723e */ /* 0x000fe400000000ff */
        /* <DEDUP_REMOVED lines=41> */
[----:B------:R-:W-:Y:S01]  /*77f0*/  F2FP.F16.F32.PACK_AB R95, R14, R151 ;  /* 0x000000970e5f723e */ /* 0x000fe200000000ff */
[----:B------:R-:W-:Y:S06]  /*7800*/  BAR.SYNC.DEFER_BLOCKING 0x0 ;  /* 0x0000000000007b1d */ /* 0x000fec0000010000 */
[----:B------:R-:W-:-:S06]  /*7810*/  WARPGROUP.ARRIVE ;  /* 0x00000000000079c5 */ /* 0x000fcc0000000000 */
[----:B------:R-:W-:Y:S03]  /*7820*/  HGMMA.64x16x16.F32 R160, R24, gdesc[UR40], R160 ;  /* 0x0020002818a07df0 */ /* 0x000fe600087008a0 */
        /* <DEDUP_REMOVED lines=10> */
[----:B------:R-:W-:Y:S01]  /*78d0*/  HGMMA.64x16x16.F32 R152, R76, gdesc[UR28], R152 ;  /* 0x0020001c4c987df0 */ /* 0x000fe20008700898 */
[----:B------:R-:W-:Y:S01]  /*78e0*/  FADD R16, R16, R199 ;  /* 0x000000c710107221 */ /* 0x000fe20000000000 */
[----:B------:R-:W-:Y:S01]  /*78f0*/  FADD R19, R19, R200 ;  /* 0x000000c813137221 */ /* 0x000fe20000000000 */
[----:B------:R-:W-:-:S02]  /*7900*/  FADD R201, R4, R201 ;  /* 0x000000c904c97221 */ /* 0x000fc40000000000 */
[----:B------:R-:W-:Y:S01]  /*7910*/  FADD R17, R17, R16 ;  /* 0x0000001011117221 */ /* 0x000fe20000000000 */
[----:B------:R-:W-:Y:S01]  /*7920*/  HGMMA.64x16x16.F32 R152, R80, gdesc[UR24], R152 ;  /* 0x0020001850987df0 */ /* 0x000fe20008700898 */
[----:B------:R-:W-:Y:S01]  /*7930*/  FADD R205, R22, R205 ;  /* 0x000000cd16cd7221 */ /* 0x000fe20000000000 */
        /* <DEDUP_REMOVED lines=74> */
[----:B------:R-:W-:-:S02]  /*7de0*/  FADD R151, R14, R151 ;  /* 0x000000970e977221 */ /* 0x000fc40000000000 */
[----:B------:R-:W0:Y:S04]  /*7df0*/  SHFL.BFLY PT, R5, R104, 0x2, 0x1f ;  /* 0x0c401f0068057f89 */ /* 0x000e2800000e0000 */
[----:B------:R-:W1:Y:S04]  /*7e00*/  SHFL.BFLY PT, R13, R222, 0x2, 0x1f ;  /* 0x0c401f00de0d7f89 */ /* 0x000e6800000e0000 */
[----:B------:R-:W2:Y:S04]  /*7e10*/  SHFL.BFLY PT, R0, R119, 0x2, 0x1f ;  /* 0x0c401f0077007f89 */ /* 0x000ea800000e0000 */
[----:B------:R-:W3:Y:S01]  /*7e20*/  SHFL.BFLY PT, R14, R151, 0x2, 0x1f ;  /* 0x0c401f00970e7f89 */ /* 0x000ee200000e0000 */
[----:B------:R-:W-:Y:S01]  /*7e30*/  HGMMA.64x16x16.F32 R152, R92, gdesc[UR8], R152, gsb0 ;  /* 0x002000085c987df0 */ /* 0x000fe20008000898 */
[----:B0-----:R-:W-:Y:S01]  /*7e40*/  FADD R5, R104, R5 ;  /* 0x0000000568057221 */ /* 0x001fe20000000000 */
[----:B-1----:R-:W-:Y:S01]  /*7e50*/  FADD R6, R222, R13 ;  /* 0x0000000dde067221 */ /* 0x002fe20000000000 */
[----:B------:R-:W-:Y:S01]  /*7e60*/  UIADD3 UR6, UP0, UR6, 0x80, URZ ;  /* 0x0000008006067890 */ /* 0x000fe2000ff1e03f */
[----:B--2---:R-:W-:-:S03]  /*7e70*/  FADD R4, R119, R0 ;  /* 0x0000000077047221 */ /* 0x004fc60000000000 */
[----:B------:R-:W-:Y:S01]  /*7e80*/  SHFL.BFLY PT, R17, R6, 0x1, 0x1f ;  /* 0x0c201f0006117f89 */ /* 0x000fe200000e0000 */
[----:B---3--:R-:W-:-:S03]  /*7e90*/  FADD R14, R151, R14 ;  /* 0x0000000e970e7221 */ /* 0x008fc60000000000 */
[----:B------:R-:W0:Y:S01]  /*7ea0*/  SHFL.BFLY PT, R0, R5, 0x1, 0x1f ;  /* 0x0c201f0005007f89 */ /* 0x000e2200000e0000 */
[----:B------:R-:W-:-:S03]  /*7eb0*/  UIADD3.X UR7, URZ, UR7, URZ, UP0, !UPT ;  /* 0x000000073f077290 */ /* 0x000fc600087fe43f */
[----:B------:R-:W1:Y:S01]  /*7ec0*/  SHFL.BFLY PT, R13, R4, 0x1, 0x1f ;  /* 0x0c201f00040d7f89 */ /* 0x000e6200000e0000 */
[----:B------:R-:W-:-:S03]  /*7ed0*/  UISETP.GE.U32.AND UP0, UPT, UR6, UR32, UPT ;  /* 0x000000200600728c */ /* 0x000fc6000bf06070 */
[----:B------:R-:W2:Y:S01]  /*7ee0*/  SHFL.BFLY PT, R19, R14, 0x1, 0x1f ;  /* 0x0c201f000e137f89 */ /* 0x000ea200000e0000 */
[----:B------:R-:W-:-:S06]  /*7ef0*/  UISETP.GE.U32.AND.EX UP0, UPT, UR7, URZ, UPT, UP0 ;  /* 0x0000003f0700728c */ /* 0x000fcc000bf06100 */
[----:B------:R-:W-:Y:S01]  /*7f00*/  PLOP3.LUT P0, PT, PT, PT, UP0, 0x80, 0x0 ;  /* 0x000000000000781c */ /* 0x000fe20003f0f008 */
[----:B------:R-:W-:Y:S02]  /*7f10*/  ULEA UR9, UR21, UR9, 0x7 ;  /* 0x0000000915097291 */ /* 0x000fe4000f8e383f */
[----:B------:R-:W-:Y:S01]  /*7f20*/  ULEA UR8, UR17, UR8, 0x7 ;  /* 0x0000000811087291 */ /* 0x000fe2000f8e383f */
[----:B0-----:R-:W-:Y:S01]  /*7f30*/  FADD R16, R5, R0 ;  /* 0x0000000005107221 */ /* 0x001fe20000000000 */
[----:B------:R-:W-:Y:S01]  /*7f40*/  FADD R0, R6, R17 ;  /* 0x0000001106007221 */ /* 0x000fe20000000000 */
[----:B-1----:R-:W-:Y:S01]  /*7f50*/  FADD R13, R4, R13 ;  /* 0x0000000d040d7221 */ /* 0x002fe20000000000 */
[----:B------:R-:W-:Y:S02]  /*7f60*/  WARPGROUP.DEPBAR.LE gsb0, 0x0 ;  /* 0x00008000000079c5 */ /* 0x000fe40000010000 */
[----:B--2---:R-:W-:Y:S01]  /*7f70*/  FADD R19, R14, R19 ;  /* 0x000000130e137221 */ /* 0x004fe20000000000 */
[----:B------:R-:W-:Y:S01]  /*7f80*/  FFMA R12, R223, R12, R0 ;  /* 0x0000000cdf0c7223 */ /* 0x000fe20000000000 */
[----:B------:R-:W-:-:S02]  /*7f90*/  IMAD.MOV.U32 R0, RZ, RZ, R9 ;  /* 0x000000ffff007224 */ /* 0x000fc400078e0009 */
[----:B------:R-:W-:Y:S01]  /*7fa0*/  FFMA R10, R21, R10, R16 ;  /* 0x0000000a150a7223 */ /* 0x000fe20000000010 */
[----:B------:R-:W-:Y:S02]  /*7fb0*/  IMAD.MOV.U32 R6, RZ, RZ, R9 ;  /* 0x000000ffff067224 */ /* 0x000fe400078e0009 */
[----:B------:R-:W-:Y:S01]  /*7fc0*/  FFMA R11, R124, R11, R13 ;  /* 0x0000000b7c0b7223 */ /* 0x000fe2000000000d */
[----:B------:R-:W-:Y:S01]  /*7fd0*/  FFMA R15, R202, R15, R19 ;  /* 0x0000000fca0f7223 */ /* 0x000fe20000000013 */
[----:B------:R-:W-:Y:S02]  /*7fe0*/  IMAD.MOV.U32 R14, RZ, RZ, R203 ;  /* 0x000000ffff0e7224 */ /* 0x000fe400078e00cb */
[----:B------:R-:W-:Y:S02]  /*7ff0*/  IMAD.MOV.U32 R5, RZ, RZ, R122 ;  /* 0x000000ffff057224 */ /* 0x000fe400078e007a */
[----:B------:R-:W-:Y:S01]  /*8000*/  IMAD.MOV.U32 R9, RZ, RZ, R2 ;  /* 0x000000ffff097224 */ /* 0x000fe200078e0002 */
[----:B------:R-:W-:Y:S06]  /*8010*/  @!P0 BRA `(.L_x_1) ;  /* 0xffffff94002c8947 */ /* 0x000fec000383ffff */
.L_x_0:
[----:B------:R-:W1:Y:S01]  /*8020*/  S2R R3, SR_TID.X ;  /* 0x0000000000037919 */ /* 0x000e620000002100 */
[----:B------:R-:W-:Y:S02]  /*8030*/  IMAD.MOV.U32 R23, RZ, RZ, R12 ;  /* 0x000000ffff177224 */ /* 0x000fe400078e000c */
[----:B------:R-:W-:Y:S01]  /*8040*/  FMUL R9, R154, 0.25 ;  /* 0x3e8000009a097820 */ /* 0x000fe20000400000 */
[----:B------:R-:W-:Y:S01]  /*8050*/  IMAD.MOV.U32 R30, RZ, RZ, R15 ;  /* 0x000000ffff1e7224 */ /* 0x000fe200078e000f */
[----:B------:R-:W-:Y:S01]  /*8060*/  BAR.SYNC.DEFER_BLOCKING 0x0 ;  /* 0x0000000000007b1d */ /* 0x000fe20000010000 */
[----:B------:R-:W-:Y:S01]  /*8070*/  IMAD.MOV.U32 R27, RZ, RZ, R10 ;  /* 0x000000ffff1b7224 */ /* 0x000fe200078e000a */
[----:B------:R-:W-:Y:S01]  /*8080*/  FSETP.GT.AND P1, PT, |R23|, 8.50705917302346158658e+37, PT ;  /* 0x7e8000001700780b */ /* 0x000fe20003f24200 */
[----:B------:R-:W-:Y:S01]  /*8090*/  IMAD.MOV.U32 R25, RZ, RZ, R11 ;  /* 0x000000ffff197224 */ /* 0x000fe200078e000b */
[----:B------:R-:W-:Y:S02]  /*80a0*/  FSETP.GT.AND P4, PT, |R30|, 8.50705917302346158658e+37, PT ;  /* 0x7e8000001e00780b */ /* 0x000fe40003f84200 */
[----:B------:R-:W-:-:S02]  /*80b0*/  FSETP.GEU.AND P2, PT, R27, 1.175494350822287508e-38, PT ;  /* 0x008000001b00780b */ /* 0x000fc40003f4e000 */
[----:B------:R-:W2:Y:S01]  /*80c0*/  LDC R49, c[0x0][0x278] ;  /* 0x00009e00ff317b82 */ /* 0x000ea20000000800 */
[----:B------:R-:W-:Y:S01]  /*80d0*/  FSETP.GT.AND P0, PT, |R25|, 8.50705917302346158658e+37, PT ;  /* 0x7e8000001900780b */ /* 0x000fe20003f04200 */
[----:B------:R-:W-:Y:S01]  /*80e0*/  ULDC.64 UR4, c[0x0][0x270] ;  /* 0x00009c0000047ab9 */ /* 0x000fe20000000a00 */
[----:B------:R-:W-:Y:S01]  /*80f0*/  FSETP.GT.AND P3, PT, |R27|, 8.50705917302346158658e+37, PT ;  /* 0x7e8000001b00780b */ /* 0x000fe20003f64200 */
[----:B------:R-:W-:Y:S01]  /*8100*/  UIMAD UR4, UR28, UR4, URZ ;  /* 0x000000041c0472a4 */ /* 0x000fe2000f8e023f */
[----:B------:R-:W-:Y:S01]  /*8110*/  FSEL R154, R9, R154, P4 ;  /* 0x0000009a099a7208 */ /* 0x000fe20002000000 */
[----:B------:R-:W-:Y:S01]  /*8120*/  FMUL R9, R160, 0.25 ;  /* 0x3e800000a0097820 */ /* 0x000fe20000400000 */
[----:B------:R-:W-:Y:S02]  /*8130*/  FSETP.GEU.AND P5, PT, R25, 1.175494350822287508e-38, PT ;  /* 0x008000001900780b */ /* 0x000fe40003fae000 */
[----:B------:R-:W-:Y:S02]  /*8140*/  FSETP.GEU.AND P6, PT, R23, 1.175494350822287508e-38, PT ;  /* 0x008000001700780b */ /* 0x000fe40003fce000 */
[----:B------:R-:W-:-:S02]  /*8150*/  FSEL R160, R9, R160, P3 ;  /* 0x000000a009a07208 */ /* 0x000fc40001800000 */
[----:B------:R-:W-:Y:S01]  /*8160*/  FSEL R9, RZ, -23, P6 ;  /* 0xc1b80000ff097808 */ /* 0x000fe20003000000 */
[C---:B-1----:R-:W-:Y:S01]  /*8170*/  IMAD.SHL.U32 R6, R3.reuse, 0x8, RZ ;  /* 0x0000000803067824 */ /* 0x042fe200078e00ff */
[C---:B------:R-:W-:Y:S01]  /*8180*/  LOP3.LUT R4, R3.reuse, 0x70, RZ, 0xc0, !PT ;  /* 0x0000007003047812 */ /* 0x040fe200078ec0ff */
[C---:B------:R-:W-:Y:S01]  /*8190*/  IMAD.SHL.U32 R5, R3.reuse, 0x40, RZ ;  /* 0x0000004003057824 */ /* 0x040fe200078e00ff */
[----:B------:R-:W-:Y:S01]  /*81a0*/  LOP3.LUT R8, R3, 0xf, RZ, 0xc0, !PT ;  /* 0x0000000f03087812 */ /* 0x000fe200078ec0ff */
[C---:B--2---:R-:W-:Y:S01]  /*81b0*/  IMAD R51, R49.reuse, 0x12, RZ ;  /* 0x0000001231337824 */ /* 0x044fe200078e02ff */
[----:B------:R-:W-:Y:S01]  /*81c0*/  LOP3.LUT R6, R6, 0x38, RZ, 0xc0, !PT ;  /* 0x0000003806067812 */ /* 0x000fe200078ec0ff */
[----:B------:R-:W-:Y:S01]  /*81d0*/  IMAD R53, R49, 0x14, RZ ;  /* 0x0000001431357824 */ /* 0x000fe200078e02ff */
[----:B------:R-:W-:Y:S01]  /*81e0*/  LOP3.LUT R5, R5, 0x400, RZ, 0xc0, !PT ;  /* 0x0000040005057812 */ /* 0x000fe200078ec0ff */
[----:B------:R-:W-:Y:S01]  /*81f0*/  IMAD R55, R49, 0x16, RZ ;  /* 0x0000001631377824 */ /* 0x000fe200078e02ff */
[----:B------:R-:W-:Y:S01]  /*8200*/  LEA R8, R8, UR29, 0x4 ;  /* 0x0000001d08087c11 */ /* 0x000fe2000f8e20ff */
[----:B------:R-:W-:-:S02]  /*8210*/  VIADD R7, R6, UR29 ;  /* 0x0000001d06077c36 */ /* 0x000fc40008000000 */
[----:B------:R-:W-:Y:S01]  /*8220*/  FMUL R6, R159, 0.25 ;  /* 0x3e8000009f067820 */ /* 0x000fe20000400000 */
[----:B------:R-:W-:Y:S01]  /*8230*/  LOP3.LUT R32, R3, 0x60, RZ, 0xc0, !PT ;  /* 0x0000006003207812 */ /* 0x000fe200078ec0ff */
[----:B------:R-:W-:Y:S02]  /*8240*/  IMAD R57, R49, 0x18, RZ ;  /* 0x0000001831397824 */ /* 0x000fe400078e02ff */
[----:B------:R-:W-:Y:S02]  /*8250*/  IMAD R15, R4, 0x4, R7 ;  /* 0x00000004040f7824 */ /* 0x000fe400078e0207 */
[----:B------:R-:W-:Y:S01]  /*8260*/  FMUL R4, R157, 0.25 ;  /* 0x3e8000009d047820 */ /* 0x000fe20000400000 */
[----:B------:R-:W-:Y:S02]  /*8270*/  IMAD.IADD R13, R5, 0x1, R8 ;  /* 0x00000001050d7824 */ /* 0x000fe400078e0208 */
[----:B------:R-:W-:Y:S01]  /*8280*/  FMUL R7, R156, 0.25 ;  /* 0x3e8000009c077820 */ /* 0x000fe20000400000 */
[----:B------:R-:W-:Y:S01]  /*8290*/  FMUL R5, R158, 0.25 ;  /* 0x3e8000009e057820 */ /* 0x000fe20000400000 */
[----:B------:R-:W-:Y:S01]  /*82a0*/  FSEL R18, R6, R159, P4 ;  /* 0x0000009f06127208 */ /* 0x000fe20002000000 */
        /* <DEDUP_REMOVED lines=8> */
[----:B------:R-:W-:Y:S01]  /*8330*/  FMUL R4, R27, 8388608 ;  /* 0x4b0000001b047820 */ /* 0x000fe20000400000 */
[----:B------:R-:W-:Y:S01]  /*8340*/  FSEL R166, R7, R166, P0 ;  /* 0x000000a607a67208 */ /* 0x000fe20000000000 */
[----:B------:R-:W-:Y:S01]  /*8350*/  FMUL R7, R162, 0.25 ;  /* 0x3e800000a2077820 */ /* 0x000fe20000400000 */
[----:B------:R-:W-:Y:S01]  /*8360*/  FSEL R20, R6, R155, P4 ;  /* 0x0000009b06147208 */ /* 0x000fe20002000000 */
[----:B------:R-:W-:Y:S01]  /*8370*/  FMUL R6, R167, 0.25 ;  /* 0x3e800000a7067820 */ /* 0x000fe20000400000 */
[----:B0-----:R-:W-:Y:S01]  /*8380*/  FSEL R33, R4, R27, !P2 ;  /* 0x0000001b04217208 */ /* 0x001fe20005000000 */
[----:B------:R-:W-:Y:S01]  /*8390*/  FMUL R8, R163, 0.25 ;  /* 0x3e800000a3087820 */ /* 0x000fe20000400000 */
[----:B------:R-:W-:Y:S01]  /*83a0*/  FSEL R21, R5, R152, P1 ;  /* 0x0000009805157208 */ /* 0x000fe20000800000 */
[----:B------:R-:W-:Y:S01]  /*83b0*/  FMUL R5, R164, 0.25 ;  /* 0x3e800000a4057820 */ /* 0x000fe20000400000 */
[----:B------:R-:W-:Y:S01]  /*83c0*/  FSEL R162, R7, R162, P0 ;  /* 0x000000a207a27208 */ /* 0x000fe20000000000 */
[----:B------:R-:W-:Y:S01]  /*83d0*/  VIADD R4, R33, 0xc0cafb0d ;  /* 0xc0cafb0d21047836 */ /* 0x000fe20000000000 */
[----:B------:R-:W-:Y:S01]  /*83e0*/  FSEL R22, R6, R167, P0 ;  /* 0x000000a706167208 */ /* 0x000fe20000000000 */
[----:B------:R-:W-:Y:S01]  /*83f0*/  FMUL R6, R165, 0.25 ;  /* 0x3e800000a5067820 */ /* 0x000fe20000400000 */
[----:B------:R-:W-:Y:S01]  /*8400*/  FSEL R164, R5, R164, P3 ;  /* 0x000000a405a47208 */ /* 0x000fe20001800000 */
[----:B------:R-:W-:Y:S01]  /*8410*/  IMAD R32, R32, 0x8, R13 ;  /* 0x0000000820207824 */ /* 0x000fe200078e020d */
[----:B------:R-:W-:Y:S01]  /*8420*/  SHF.R.U32.HI R7, RZ, 0x1, R3 ;  /* 0x00000001ff077819 */ /* 0x000fe20000011603 */
[C---:B------:R-:W-:Y:S01]  /*8430*/  IMAD R59, R49.reuse, 0x1a, RZ ;  /* 0x0000001a313b7824 */ /* 0x040fe200078e02ff */
[----:B------:R-:W-:Y:S01]  /*8440*/  LOP3.LUT R5, R4, 0xff800000, RZ, 0xc0, !PT ;  /* 0xff80000004057812 */ /* 0x000fe200078ec0ff */
[C---:B------:R-:W-:Y:S01]  /*8450*/  IMAD R61, R49.reuse, 0x1c, RZ ;  /* 0x0000001c313d7824 */ /* 0x040fe200078e02ff */
[----:B------:R-:W-:Y:S01]  /*8460*/  FSEL R26, R8, R163, P0 ;  /* 0x000000a3081a7208 */ /* 0x000fe20000000000 */
[----:B------:R-:W-:Y:S01]  /*8470*/  IMAD R63, R49, 0x1e, RZ ;  /* 0x0000001e313f7824 */ /* 0x000fe200078e02ff */
[----:B------:R-:W-:Y:S01]  /*8480*/  LOP3.LUT R8, R7, 0x4, RZ, 0xc0, !PT ;  /* 0x0000000407087812 */ /* 0x000fe200078ec0ff */
[----:B------:R-:W-:Y:S01]  /*8490*/  IMAD R43, R49, 0xf, RZ ;  /* 0x0000000f312b7824 */ /* 0x000fe200078e02ff */
[----:B------:R-:W-:-:S02]  /*84a0*/  FSEL R4, RZ, -23, P2 ;  /* 0xc1b80000ff047808 */ /* 0x000fc40001000000 */
[----:B------:R-:W-:Y:S01]  /*84b0*/  I2FP.F32.S32 R7, R5 ;  /* 0x0000000500077245 */ /* 0x000fe20000201400 */
[----:B------:R-:W-:Y:S01]  /*84c0*/  IMAD.IADD R42, R8, 0x1, R15 ;  /* 0x00000001082a7824 */ /* 0x000fe200078e020f */
[----:B------:R-:W-:Y:S01]  /*84d0*/  FSEL R24, R6, R165, P3 ;  /* 0x000000a506187208 */ /* 0x000fe20001800000 */
[----:B------:R-:W-:Y:S01]  /*84e0*/  FMUL R6, R161, 0.25 ;  /* 0x3e800000a1067820 */ /* 0x000fe20000400000 */
[C---:B------:R-:W-:Y:S01]  /*84f0*/  FSETP.GEU.AND P2, PT, |R30|.reuse, 1.175494350822287508e-38, PT ;  /* 0x008000001e00780b */ /* 0x040fe20003f4e200 */
[----:B------:R-:W-:Y:S01]  /*8500*/  FFMA.FTZ R8, R7, 1.1920928955078125e-07, R4 ;  /* 0x3400000007087823 */ /* 0x000fe20000010004 */
[----:B------:R-:W-:Y:S01]  /*8510*/  FMUL R4, R25, 8388608 ;  /* 0x4b00000019047820 */ /* 0x000fe20000400000 */
[----:B------:R-:W-:Y:S01]  /*8520*/  FMUL R7, R30, 8388608 ;  /* 0x4b0000001e077820 */ /* 0x000fe20000400000 */
[----:B------:R-:W-:Y:S01]  /*8530*/  FSEL R28, R6, R161, P3 ;  /* 0x000000a1061c7208 */ /* 0x000fe20001800000 */
[----:B------:R-:W-:Y:S01]  /*8540*/  FMUL R6, R23, 8388608 ;  /* 0x4b00000017067820 */ /* 0x000fe20000400000 */
[----:B------:R-:W-:Y:S01]  /*8550*/  IMAD.IADD R5, R33, 0x1, -R5 ;  /* 0x0000000121057824 */ /* 0x000fe200078e0a05 */
[----:B------:R-:W-:-:S02]  /*8560*/  FSEL R35, R4, R25, !P5 ;  /* 0x0000001904237208 */ /* 0x000fc40006800000 */
[----:B------:R-:W-:Y:S01]  /*8570*/  FSEL R4, RZ, -23, P5 ;  /* 0xc1b80000ff047808 */ /* 0x000fe20002800000 */
[----:B------:R-:W-:Y:S01]  /*8580*/  FADD R5, R5, -1 ;  /* 0xbf80000005057421 */ /* 0x000fe20000000000 */
[----:B------:R-:W-:Y:S01]  /*8590*/  FSEL R34, R6, R23, !P6 ;  /* 0x0000001706227208 */ /* 0x000fe20007000000 */
[----:B------:R-:W-:Y:S01]  /*85a0*/  VIADD R6, R35, 0xc0cafb0d ;  /* 0xc0cafb0d23067836 */ /* 0x000fe20000000000 */
[----:B------:R-:W-:Y:S01]  /*85b0*/  FSETP.GEU.AND P5, PT, R30, 1.175494350822287508e-38, PT ;  /* 0x008000001e00780b */ /* 0x000fe20003fae000 */
[----:B------:R-:W-:Y:S01]  /*85c0*/  @!P2 FMUL R20, R20, 16777216 ;  /* 0x4b8000001414a820 */ /* 0x000fe20000400000 */
[C---:B------:R-:W-:Y:S01]  /*85d0*/  FSETP.GEU.AND P6, PT, |R23|.reuse, 1.175494350822287508e-38, PT ;  /* 0x008000001700780b */ /* 0x040fe20003fce200 */
[----:B------:R-:W-:Y:S01]  /*85e0*/  @P1 FMUL R23, R23, 0.25 ;  /* 0x3e80000017171820 */ /* 0x000fe20000400000 */
[----:B------:R-:W-:Y:S01]  /*85f0*/  FSEL R37, R7, R30, !P5 ;  /* 0x0000001e07257208 */ /* 0x000fe20006800000 */
[----:B------:R-:W-:Y:S01]  /*8600*/  VIADD R7, R34, 0xc0cafb0d ;  /* 0xc0cafb0d22077836 */ /* 0x000fe20000000000 */
[----:B------:R-:W-:Y:S01]  /*8610*/  LOP3.LUT R6, R6, 0xff800000, RZ, 0xc0, !PT ;  /* 0xff80000006067812 */ /* 0x000fe200078ec0ff */
[----:B------:R-:W-:Y:S01]  /*8620*/  @P4 FMUL R30, R30, 0.25 ;  /* 0x3e8000001e1e4820 */ /* 0x000fe20000400000 */
[----:B------:R-:W-:Y:S01]  /*8630*/  FSETP.GEU.AND P4, PT, |R25|, 1.175494350822287508e-38, PT ;  /* 0x008000001900780b */ /* 0x000fe20003f8e200 */
[----:B------:R-:W-:Y:S01]  /*8640*/  VIADD R10, R37, 0xc0cafb0d ;  /* 0xc0cafb0d250a7836 */ /* 0x000fe20000000000 */
[----:B------:R-:W-:Y:S01]  /*8650*/  LOP3.LUT R11, R7, 0xff800000, RZ, 0xc0, !PT ;  /* 0xff800000070b7812 */ /* 0x000fe200078ec0ff */
[----:B------:R-:W-:Y:S01]  /*8660*/  @!P2 FMUL R30, R30, 16777216 ;  /* 0x4b8000001e1ea820 */ /* 0x000fe20000400000 */
[----:B------:R-:W-:Y:S01]  /*8670*/  I2FP.F32.S32 R7, R6 ;  /* 0x0000000600077245 */ /* 0x000fe20000201400 */
[----:B------:R-:W-:Y:S01]  /*8680*/  @P0 FMUL R25, R25, 0.25 ;  /* 0x3e80000019190820 */ /* 0x000fe20000400000 */
[----:B------:R-:W-:Y:S01]  /*8690*/  LOP3.LUT R14, R10, 0xff800000, RZ, 0xc0, !PT ;  /* 0xff8000000a0e7812 */ /* 0x000fe200078ec0ff */
[----:B------:R-:W-:Y:S01]  /*86a0*/  @!P6 FMUL R23, R23, 16777216 ;  /* 0x4b8000001717e820 */ /* 0x000fe20000400000 */
[----:B------:R-:W0:Y:S01]  /*86b0*/  MUFU.RCP R15, R30 ;  /* 0x0000001e000f7308 */ /* 0x000e220000001000 */
[----:B------:R-:W-:Y:S01]  /*86c0*/  FFMA.FTZ R10, R7, 1.1920928955078125e-07, R4 ;  /* 0x34000000070a7823 */ /* 0x000fe20000010004 */
[C---:B------:R-:W-:Y:S01]  /*86d0*/  FSETP.GEU.AND P1, PT, |R27|.reuse, 1.175494350822287508e-38, PT ;  /* 0x008000001b00780b */ /* 0x040fe20003f2e200 */
[----:B------:R-:W-:Y:S01]  /*86e0*/  @P3 FMUL R27, R27, 0.25 ;  /* 0x3e8000001b1b3820 */ /* 0x000fe20000400000 */
[----:B------:R-:W-:Y:S01]  /*86f0*/  I2FP.F32.S32 R12, R11 ;  /* 0x0000000b000c7245 */ /* 0x000fe20000201400 */
[----:B------:R-:W-:Y:S01]  /*8700*/  @!P4 FMUL R25, R25, 16777216 ;  /* 0x4b8000001919c820 */ /* 0x000fe20000400000 */
[----:B------:R-:W-:Y:S01]  /*8710*/  FSEL R13, RZ, -23, P5 ;  /* 0xc1b80000ff0d7808 */ /* 0x000fe20002800000 */
[----:B------:R-:W-:Y:S01]  /*8720*/  @!P6 FMUL R157, R157, 16777216 ;  /* 0x4b8000009d9de820 */ /* 0x000fe20000400000 */
[----:B------:R-:W1:Y:S01]  /*8730*/  MUFU.RCP R4, R23 ;  /* 0x0000001700047308 */ /* 0x000e620000001000 */
[----:B------:R-:W-:Y:S01]  /*8740*/  I2FP.F32.S32 R16, R14 ;  /* 0x0000000e00107245 */ /* 0x000fe20000201400 */
[----:B------:R-:W-:Y:S01]  /*8750*/  @!P6 FMUL R19, R19, 16777216 ;  /* 0x4b8000001313e820 */ /* 0x000fe20000400000 */
[----:B------:R-:W-:Y:S01]  /*8760*/  @!P6 FMUL R153, R153, 16777216 ;  /* 0x4b8000009999e820 */ /* 0x000fe20000400000 */
[----:B------:R-:W-:Y:S01]  /*8770*/  @!P2 FMUL R154, R154, 16777216 ;  /* 0x4b8000009a9aa820 */ /* 0x000fe20000400000 */
[----:B------:R-:W-:Y:S01]  /*8780*/  @!P6 FMUL R21, R21, 16777216 ;  /* 0x4b8000001515e820 */ /* 0x000fe20000400000 */
[----:B------:R-:W-:Y:S01]  /*8790*/  @!P2 FMUL R18, R18, 16777216 ;  /* 0x4b8000001212a820 */ /* 0x000fe20000400000 */
[----:B------:R-:W-:Y:S01]  /*87a0*/  @!P1 FMUL R27, R27, 16777216 ;  /* 0x4b8000001b1b9820 */ /* 0x000fe20000400000 */
[----:B------:R-:W-:Y:S01]  /*87b0*/  FFMA.FTZ R12, R12, 1.1920928955078125e-07, R9 ;  /* 0x340000000c0c7823 */ /* 0x000fe20000010009 */
[----:B0-----:R-:W-:Y:S01]  /*87c0*/  FMUL R7, R15, R20 ;  /* 0x000000140f077220 */ /* 0x001fe20000400000 */
[----:B------:R-:W-:-:S02]  /*87d0*/  IMAD.IADD R6, R35, 0x1, -R6 ;  /* 0x0000000123067824 */ /* 0x000fc400078e0a06 */
[----:B------:R-:W-:Y:S01]  /*87e0*/  FFMA.FTZ R16, R16, 1.1920928955078125e-07, R13 ;  /* 0x3400000010107823 */ /* 0x000fe2000001000d */
[----:B------:R-:W0:Y:S01]  /*87f0*/  MUFU.RCP R9, R25 ;  /* 0x0000001900097308 */ /* 0x000e220000001000 */
[C---:B------:R-:W-:Y:S01]  /*8800*/  FMUL R154, R15.reuse, R154 ;  /* 0x0000009a0f9a7220 */ /* 0x040fe20000400000 */
[----:B------:R-:W-:Y:S01]  /*8810*/  FMUL R17, R15, R18 ;  /* 0x000000120f117220 */ /* 0x000fe20000400000 */
[----:B------:R-:W-:Y:S02]  /*8820*/  IMAD.MOV.U32 R18, RZ, RZ, 0x3dc6b27f ;  /* 0x3dc6b27fff127424 */ /* 0x000fe400078e00ff */
[----:B------:R-:W-:Y:S01]  /*8830*/  FADD R6, R6, -1 ;  /* 0xbf80000006067421 */ /* 0x000fe20000000000 */
[C---:B-1----:R-:W-:Y:S01]  /*8840*/  FMUL R157, R4.reuse, R157 ;  /* 0x0000009d049d7220 */ /* 0x042fe20000400000 */
[C---:B------:R-:W-:Y:S01]  /*8850*/  FMUL R20, R4.reuse, R19 ;  /* 0x0000001304147220 */ /* 0x040fe20000400000 */
[C---:B------:R-:W-:Y:S01]  /*8860*/  FMUL R153, R4.reuse, R153 ;  /* 0x0000009904997220 */ /* 0x040fe20000400000 */
[----:B------:R-:W1:Y:S01]  /*8870*/  MUFU.RCP R13, R27 ;  /* 0x0000001b000d7308 */ /* 0x000e620000001000 */
[----:B------:R-:W-:Y:S01]  /*8880*/  FMUL R4, R4, R21 ;  /* 0x0000001504047220 */ /* 0x000fe20000400000 */
[----:B------:R-:W-:Y:S01]  /*8890*/  F2FP.F16.F32.PACK_AB R31, R7, R154 ;  /* 0x0000009a071f723e */ /* 0x000fe200000000ff */
[----:B------:R-:W-:Y:S01]  /*88a0*/  FFMA.FTZ R7, R6, R18, -0.16845393180847167969 ;  /* 0xbe2c7f3006077423 */ /* 0x000fe20000010012 */
[----:B------:R-:W-:Y:S01]  /*88b0*/  @!P2 FMUL R158, R158, 16777216 ;  /* 0x4b8000009e9ea820 */ /* 0x000fe20000400000 */
[----:B------:R-:W-:Y:S01]  /*88c0*/  @!P4 FMUL R22, R22, 16777216 ;  /* 0x4b8000001616c820 */ /* 0x000fe20000400000 */
[----:B------:R-:W-:Y:S01]  /*88d0*/  F2FP.F16.F32.PACK_AB R30, R153, R4 ;  /* 0x00000004991e723e */ /* 0x000fe200000000ff */
[C---:B------:R-:W-:Y:S01]  /*88e0*/  FFMA.FTZ R4, R5.reuse, R18, -0.16845393180847167969 ;  /* 0xbe2c7f3005047423 */ /* 0x040fe20000010012 */
[----:B------:R-:W-:Y:S01]  /*88f0*/  FFMA.FTZ R7, R6, R7, 0.1716887056827545166 ;  /* 0x3e2fcf2a06077423 */ /* 0x000fe20000010007 */
[----:B------:R-:W-:Y:S01]  /*8900*/  @!P4 FMUL R166, R166, 16777216 ;  /* 0x4b800000a6a6c820 */ /* 0x000fe20000400000 */
[----:B------:R-:W-:Y:S01]  /*8910*/  @!P4 FMUL R26, R26, 16777216 ;  /* 0x4b8000001a1ac820 */ /* 0x000fe20000400000 */
[C---:B------:R-:W-:Y:S01]  /*8920*/  FFMA.FTZ R4, R5.reuse, R4, 0.1716887056827545166 ;  /* 0x3e2fcf2a05047423 */ /* 0x040fe20000010004 */
[----:B------:R-:W-:Y:S01]  /*8930*/  @!P4 FMUL R162, R162, 16777216 ;  /* 0x4b800000a2a2c820 */ /* 0x000fe20000400000 */
[----:B------:R-:W-:Y:S01]  /*8940*/  @!P1 FMUL R28, R28, 16777216 ;  /* 0x4b8000001c1c9820 */ /* 0x000fe20000400000 */
[----:B------:R-:W-:Y:S01]  /*8950*/  @!P1 FMUL R160, R160, 16777216 ;  /* 0x4b800000a0a09820 */ /* 0x000fe20000400000 */
[----:B------:R-:W-:Y:S01]  /*8960*/  FFMA.FTZ R4, R5, R4, -0.17900948226451873779 ;  /* 0xbe374e4305047423 */ /* 0x000fe20000010004 */
[C---:B------:R-:W-:Y:S01]  /*8970*/  FFMA.FTZ R7, R6.reuse, R7, -0.17900948226451873779 ;  /* 0xbe374e4306077423 */ /* 0x040fe20000010007 */
[----:B------:R-:W-:Y:S01]  /*8980*/  FMUL R158, R15, R158 ;  /* 0x0000009e0f9e7220 */ /* 0x000fe20000400000 */
[C---:B0-----:R-:W-:Y:S01]  /*8990*/  FMUL R22, R9.reuse, R22 ;  /* 0x0000001609167220 */ /* 0x041fe20000400000 */
[C---:B------:R-:W-:Y:S01]  /*89a0*/  FMUL R19, R9.reuse, R166 ;  /* 0x000000a609137220 */ /* 0x040fe20000400000 */
[----:B------:R-:W-:Y:S01]  /*89b0*/  FMUL R26, R9, R26 ;  /* 0x0000001a091a7220 */ /* 0x000fe20000400000 */
[C---:B-1----:R-:W-:Y:S01]  /*89c0*/  FMUL R28, R13.reuse, R28 ;  /* 0x0000001c0d1c7220 */ /* 0x042fe20000400000 */
[----:B------:R-:W-:Y:S01]  /*89d0*/  FMUL R15, R13, R160 ;  /* 0x000000a00d0f7220 */ /* 0x000fe20000400000 */
[----:B------:R-:W-:Y:S01]  /*89e0*/  FMUL R9, R9, R162 ;  /* 0x000000a209097220 */ /* 0x000fe20000400000 */
[C---:B------:R-:W-:Y:S01]  /*89f0*/  FFMA.FTZ R4, R5.reuse, R4, 0.20512372255325317383 ;  /* 0x3e520bf405047423 */ /* 0x040fe20000010004 */
[----:B------:R-:W-:Y:S01]  /*8a00*/  FFMA.FTZ R7, R6, R7, 0.20512372255325317383 ;  /* 0x3e520bf406077423 */ /* 0x000fe20000010007 */
[----:B------:R-:W-:Y:S01]  /*8a10*/  @!P1 FMUL R24, R24, 16777216 ;  /* 0x4b80000018189820 */ /* 0x000fe20000400000 */
[----:B------:R-:W-:Y:S01]  /*8a20*/  F2FP.F16.F32.PACK_AB R28, R28, R15 ;  /* 0x0000000f1c1c723e */ /* 0x000fe200000000ff */
[C---:B------:R-:W-:Y:S01]  /*8a30*/  FFMA.FTZ R4, R5.reuse, R4, -0.24046532809734344482 ;  /* 0xbe763c8b05047423 */ /* 0x040fe20000010004 */
[----:B------:R-:W-:Y:S01]  /*8a40*/  F2FP.F16.F32.PACK_AB R29, R26, R9 ;  /* 0x000000091a1d723e */ /* 0x000fe200000000ff */
[----:B------:R-:W-:Y:S01]  /*8a50*/  FFMA.FTZ R7, R6, R7, -0.24046532809734344482 ;  /* 0xbe763c8b06077423 */ /* 0x000fe20000010007 */
[----:B------:R-:W-:Y:S01]  /*8a60*/  @!P1 FMUL R164, R164, 16777216 ;  /* 0x4b800000a4a49820 */ /* 0x000fe20000400000 */
[----:B------:R-:W-:Y:S01]  /*8a70*/  FFMA.FTZ R4, R5, R4, 0.28857114911079406738 ;  /* 0x3e93bf9905047423 */ /* 0x000fe20000010004 */
[----:B------:R-:W-:-:S02]  /*8a80*/  IMAD.IADD R11, R34, 0x1, -R11 ;  /* 0x00000001220b7824 */ /* 0x000fc400078e0a0b */
[C---:B------:R-:W-:Y:S01]  /*8a90*/  FFMA.FTZ R7, R6.reuse, R7, 0.28857114911079406738 ;  /* 0x3e93bf9906077423 */ /* 0x040fe20000010007 */
[----:B------:R0:W-:Y:S01]  /*8aa0*/  STSM.16.M88.4 [R32], R28 ;  /* 0x0000001c20007844 */ /* 0x0001e20000000200 */
[----:B------:R-:W-:Y:S01]  /*8ab0*/  FFMA.FTZ R4, R5, R4, -0.36067417263984680176 ;  /* 0xbeb8aa4905047423 */ /* 0x000fe20000010004 */
[----:B------:R-:W-:Y:S02]  /*8ac0*/  IMAD.IADD R9, R37, 0x1, -R14 ;  /* 0x0000000125097824 */ /* 0x000fe400078e0a0e */
[C---:B------:R-:W-:Y:S01]  /*8ad0*/  FFMA.FTZ R7, R6.reuse, R7, -0.36067417263984680176 ;  /* 0xbeb8aa4906077423 */ /* 0x040fe20000010007 */
[----:B------:R-:W-:Y:S01]  /*8ae0*/  FMUL R24, R13, R24 ;  /* 0x000000180d187220 */ /* 0x000fe20000400000 */
[----:B------:R-:W-:Y:S01]  /*8af0*/  FFMA.FTZ R4, R5, R4, 0.48089820146560668945 ;  /* 0x3ef6384a05047423 */ /* 0x000fe20000010004 */
[----:B------:R-:W-:Y:S01]  /*8b00*/  FMUL R21, R13, R164 ;  /* 0x000000a40d157220 */ /* 0x000fe20000400000 */
[C---:B------:R-:W-:Y:S01]  /*8b10*/  FFMA.FTZ R7, R6.reuse, R7, 0.48089820146560668945 ;  /* 0x3ef6384a06077423 */ /* 0x040fe20000010007 */
[----:B------:R-:W-:Y:S01]  /*8b20*/  FADD R13, R11, -1 ;  /* 0xbf8000000b0d7421 */ /* 0x000fe20000000000 */
[----:B------:R-:W-:Y:S01]  /*8b30*/  FFMA.FTZ R4, R5, R4, -0.72134751081466674805 ;  /* 0xbf38aa3b05047423 */ /* 0x000fe20000010004 */
[----:B------:R-:W-:Y:S01]  /*8b40*/  FADD R15, R9, -1 ;  /* 0xbf800000090f7421 */ /* 0x000fe20000000000 */
[C---:B------:R-:W-:Y:S01]  /*8b50*/  FFMA.FTZ R7, R6.reuse, R7, -0.72134751081466674805 ;  /* 0xbf38aa3b06077423 */ /* 0x040fe20000010007 */
[----:B------:R-:W-:Y:S01]  /*8b60*/  FFMA.FTZ R14, R13, R18, -0.16845393180847167969 ;  /* 0xbe2c7f300d0e7423 */ /* 0x000fe20000010012 */
[----:B------:R-:W-:Y:S01]  /*8b70*/  FMUL R4, R5, R4 ;  /* 0x0000000405047220 */ /* 0x000fe20000400000 */
[----:B------:R-:W-:Y:S01]  /*8b80*/  FFMA.FTZ R18, R15, R18, -0.16845393180847167969 ;  /* 0xbe2c7f300f127423 */ /* 0x000fe20000010012 */
[C---:B------:R-:W-:Y:S01]  /*8b90*/  FMUL R7, R6.reuse, R7 ;  /* 0x0000000706077220 */ /* 0x040fe20000400000 */
[----:B0-----:R-:W-:Y:S01]  /*8ba0*/  LOP3.LUT R30, R3, 0x7f, RZ, 0xc0, !PT ;  /* 0x0000007f031e7812 */ /* 0x001fe200078ec0ff */
[----:B------:R-:W-:Y:S01]  /*8bb0*/  FMUL R4, R5, R4 ;  /* 0x0000000405047220 */ /* 0x000fe20000400000 */
[----:B------:R-:W-:Y:S01]  /*8bc0*/  FFMA.FTZ R14, R13, R14, 0.1716887056827545166 ;  /* 0x3e2fcf2a0d0e7423 */ /* 0x000fe2000001000e */
[----:B------:R-:W-:Y:S01]  /*8bd0*/  FMUL R7, R6, R7 ;  /* 0x0000000706077220 */ /* 0x000fe20000400000 */
[----:B------:R-:W-:Y:S01]  /*8be0*/  LEA R30, R30, UR29, 0x4 ;  /* 0x0000001d1e1e7c11 */ /* 0x000fe2000f8e20ff */
[----:B------:R-:W-:Y:S01]  /*8bf0*/  BAR.SYNC.DEFER_BLOCKING 0x0 ;  /* 0x0000000000007b1d */ /* 0x000fe20000010000 */
[----:B------:R-:W-:Y:S01]  /*8c00*/  FFMA.FTZ R9, R5, 1.4426950216293334961, R4 ;  /* 0x3fb8aa3b05097823 */ /* 0x000fe20000010004 */
[----:B------:R-:W-:Y:S01]  /*8c10*/  FFMA.FTZ R11, R6, 1.4426950216293334961, R7 ;  /* 0x3fb8aa3b060b7823 */ /* 0x000fe20000010007 */
[----:B------:R-:W-:Y:S01]  /*8c20*/  FFMA.FTZ R14, R13, R14, -0.17900948226451873779 ;  /* 0xbe374e430d0e7423 */ /* 0x000fe2000001000e */
[----:B------:R-:W-:Y:S01]  /*8c30*/  F2FP.F16.F32.PACK_AB R24, R24, R21 ;  /* 0x000000151818723e */ /* 0x000fe200000000ff */
[----:B------:R-:W-:Y:S01]  /*8c40*/  FFMA.FTZ R18, R15, R18, 0.1716887056827545166 ;  /* 0x3e2fcf2a0f127423 */ /* 0x000fe20000010012 */
[----:B------:R-:W-:Y:S01]  /*8c50*/  F2FP.F16.F32.PACK_AB R25, R22, R19 ;  /* 0x000000131619723e */ /* 0x000fe200000000ff */
[----:B------:R-:W-:Y:S01]  /*8c60*/  FFMA.FTZ R14, R13, R14, 0.20512372255325317383 ;  /* 0x3e520bf40d0e7423 */ /* 0x000fe2000001000e */
[----:B------:R-:W-:Y:S01]  /*8c70*/  F2FP.F16.F32.PACK_AB R26, R157, R20 ;  /* 0x000000149d1a723e */ /* 0x000fe200000000ff */
[----:B------:R-:W-:Y:S01]  /*8c80*/  FFMA.FTZ R18, R15, R18, -0.17900948226451873779 ;  /* 0xbe374e430f127423 */ /* 0x000fe20000010012 */
[----:B------:R-:W-:Y:S01]  /*8c90*/  F2FP.F16.F32.PACK_AB R27, R17, R158 ;  /* 0x0000009e111b723e */ /* 0x000fe200000000ff */
[----:B------:R-:W-:Y:S01]  /*8ca0*/  FFMA.FTZ R14, R13, R14, -0.24046532809734344482 ;  /* 0xbe763c8b0d0e7423 */ /* 0x000fe2000001000e */
[----:B------:R-:W0:Y:S01]  /*8cb0*/  LDC.64 R28, c[0x0][0x228] ;  /* 0x00008a00ff1c7b82 */ /* 0x000e220000000a00 */
[----:B------:R-:W-:Y:S01]  /*8cc0*/  FFMA.FTZ R18, R15, R18, 0.20512372255325317383 ;  /* 0x3e520bf40f127423 */ /* 0x000fe20000010012 */
[----:B------:R-:W-:Y:S01]  /*8cd0*/  ISETP.GE.U32.AND P0, PT, R33, 0x7f800000, PT ;  /* 0x7f8000002100780c */ /* 0x000fe20003f06070 */
[----:B------:R-:W-:Y:S01]  /*8ce0*/  FFMA.FTZ R14, R13, R14, 0.28857114911079406738 ;  /* 0x3e93bf990d0e7423 */ /* 0x000fe2000001000e */
[----:B------:R-:W-:Y:S01]  /*8cf0*/  ISETP.GE.U32.AND P1, PT, R35, 0x7f800000, PT ;  /* 0x7f8000002300780c */ /* 0x000fe20003f26070 */
[----:B------:R-:W-:Y:S01]  /*8d00*/  FFMA.FTZ R18, R15, R18, -0.24046532809734344482 ;  /* 0xbe763c8b0f127423 */ /* 0x000fe20000010012 */
[----:B------:R-:W-:Y:S01]  /*8d10*/  ISETP.GE.U32.AND P5, PT, R34, 0x7f800000, PT ;  /* 0x7f8000002200780c */ /* 0x000fe20003fa6070 */
[----:B------:R-:W-:Y:S01]  /*8d20*/  FFMA.FTZ R14, R13, R14, -0.36067417263984680176 ;  /* 0xbeb8aa490d0e7423 */ /* 0x000fe2000001000e */
[----:B------:R-:W-:Y:S01]  /*8d30*/  FADD R38, R8, R9 ;  /* 0x0000000908267221 */ /* 0x000fe20000000000 */
[----:B------:R-:W-:Y:S01]  /*8d40*/  FFMA.FTZ R18, R15, R18, 0.28857114911079406738 ;  /* 0x3e93bf990f127423 */ /* 0x000fe20000010012 */
[----:B------:R-:W-:Y:S01]  /*8d50*/  ISETP.GE.U32.AND P4, PT, R37, 0x7f800000, PT ;  /* 0x7f8000002500780c */ /* 0x000fe20003f86070 */
[----:B------:R-:W-:Y:S01]  /*8d60*/  FFMA.FTZ R14, R13, R14, 0.48089820146560668945 ;  /* 0x3ef6384a0d0e7423 */ /* 0x000fe2000001000e */
[----:B------:R-:W1:Y:S01]  /*8d70*/  LDS.128 R4, [R30] ;  /* 0x000000001e047984 */ /* 0x000e620000000c00 */
[----:B------:R-:W-:Y:S01]  /*8d80*/  FFMA.FTZ R18, R15, R18, -0.36067417263984680176 ;  /* 0xbeb8aa490f127423 */ /* 0x000fe20000010012 */
[----:B------:R-:W-:-:S02]  /*8d90*/  IMAD R9, R239, UR5, RZ ;  /* 0x00000005ef097c24 */ /* 0x000fc4000f8e02ff */
[----:B------:R-:W-:Y:S01]  /*8da0*/  FFMA.FTZ R14, R13, R14, -0.72134751081466674805 ;  /* 0xbf38aa3b0d0e7423 */ /* 0x000fe2000001000e */
[----:B------:R-:W-:Y:S01]  /*8db0*/  BAR.SYNC.DEFER_BLOCKING 0x0 ;  /* 0x0000000000007b1d */ /* 0x000fe20000010000 */
[----:B------:R-:W-:Y:S01]  /*8dc0*/  FFMA.FTZ R18, R15, R18, 0.48089820146560668945 ;  /* 0x3ef6384a0f127423 */ /* 0x000fe20000010012 */
[----:B------:R-:W-:Y:S02]  /*8dd0*/  @P0 IMAD.MOV.U32 R8, RZ, RZ, 0x7f800000 ;  /* 0x7f800000ff080424 */ /* 0x000fe400078e00ff */
[----:B------:R-:W-:Y:S01]  /*8de0*/  FMUL R14, R13, R14 ;  /* 0x0000000e0d0e7220 */ /* 0x000fe20000400000 */
[----:B------:R-:W-:Y:S01]  /*8df0*/  FADD R39, R10, R11 ;  /* 0x0000000b0a277221 */ /* 0x000fe20000000000 */
[----:B------:R-:W-:Y:S01]  /*8e00*/  FFMA.FTZ R18, R15, R18, -0.72134751081466674805 ;  /* 0xbf38aa3b0f127423 */ /* 0x000fe20000010012 */
[----:B------:R-:W-:Y:S01]  /*8e10*/  @P0 FFMA.FTZ R38, R33, R8, +INF ;  /* 0x7f80000021260423 */ /* 0x000fe20000010008 */
[----:B------:R-:W-:Y:S01]  /*8e20*/  FMUL R14, R13, R14 ;  /* 0x0000000e0d0e7220 */ /* 0x000fe20000400000 */
[----:B------:R-:W-:Y:S01]  /*8e30*/  USHF.L.U32 UR5, UR4, 0x1, URZ ;  /* 0x0000000104057899 */ /* 0x000fe2000800063f */
[----:B------:R-:W-:Y:S01]  /*8e40*/  FMUL R18, R15, R18 ;  /* 0x000000120f127220 */ /* 0x000fe20000400000 */
[----:B------:R-:W-:-:S02]  /*8e50*/  @P1 IMAD.MOV.U32 R8, RZ, RZ, 0x7f800000 ;  /* 0x7f800000ff081424 */ /* 0x000fc400078e00ff */
[----:B------:R-:W-:Y:S01]  /*8e60*/  FFMA.FTZ R13, R13, 1.4426950216293334961, R14 ;  /* 0x3fb8aa3b0d0d7823 */ /* 0x000fe2000001000e */
[----:B------:R-:W-:Y:S02]  /*8e70*/  IMAD.SHL.U32 R11, R9, 0x2, RZ ;  /* 0x00000002090b7824 */ /* 0x000fe400078e00ff */
[----:B------:R-:W-:Y:S01]  /*8e80*/  FMUL R18, R15, R18 ;  /* 0x000000120f127220 */ /* 0x000fe20000400000 */
[----:B------:R-:W-:Y:S01]  /*8e90*/  @P1 FFMA.FTZ R39, R35, R8, +INF ;  /* 0x7f80000023271423 */ /* 0x000fe20000010008 */
[----:B------:R-:W-:Y:S01]  /*8ea0*/  FADD R40, R12, R13 ;  /* 0x0000000d0c287221 */ /* 0x000fe20000000000 */
[----:B------:R-:W-:Y:S02]  /*8eb0*/  @P5 IMAD.MOV.U32 R13, RZ, RZ, 0x7f800000 ;  /* 0x7f800000ff0d5424 */ /* 0x000fe400078e00ff */
[----:B------:R-:W-:Y:S01]  /*8ec0*/  FFMA.FTZ R15, R15, 1.4426950216293334961, R18 ;  /* 0x3fb8aa3b0f0f7823 */ /* 0x000fe20000010012 */
[----:B------:R-:W-:Y:S01]  /*8ed0*/  IMAD.HI R10, R9, 0x2, RZ ;  /* 0x00000002090a7827 */ /* 0x000fe200078e02ff */
[----:B------:R-:W-:-:S03]  /*8ee0*/  FSETP.NEU.AND P3, PT, R33, RZ, PT ;  /* 0x000000ff2100720b */ /* 0x000fc60003f6d000 */
[----:B------:R-:W-:Y:S01]  /*8ef0*/  @P5 FFMA.FTZ R40, R34, R13, +INF ;  /* 0x7f80000022285423 */ /* 0x000fe2000001000d */
[----:B0-----:R-:W-:Y:S01]  /*8f00*/  IADD3 R8, P0, P5, R11, UR5, R28 ;  /* 0x000000050b087c10 */ /* 0x001fe2000fd1e01c */
[----:B------:R-:W-:Y:S01]  /*8f10*/  UIMAD.WIDE UR4, UR4, 0x2, URZ ;  /* 0x00000002040478a5 */ /* 0x000fe2000f8e023f */
[----:B------:R-:W-:Y:S01]  /*8f20*/  @P4 IMAD.MOV.U32 R12, RZ, RZ, 0x7f800000 ;  /* 0x7f800000ff0c4424 */ /* 0x000fe200078e00ff */
[----:B------:R0:W-:Y:S01]  /*8f30*/  STSM.16.M88.4 [R32], R24 ;  /* 0x0000001820007844 */ /* 0x0001e20000000200 */
[C---:B------:R-:W-:Y:S02]  /*8f40*/  IMAD.SHL.U32 R13, R49.reuse, 0x2, RZ ;  /* 0x00000002310d7824 */ /* 0x040fe400078e00ff */
[----:B------:R-:W-:Y:S01]  /*8f50*/  FADD R41, R16, R15 ;  /* 0x0000000f10297221 */ /* 0x000fe20000000000 */
[----:B------:R-:W-:Y:S01]  /*8f60*/  IMAD R21, R49, 0x6, RZ ;  /* 0x0000000631157824 */ /* 0x000fe200078e02ff */
[----:B------:R-:W-:Y:S01]  /*8f70*/  BAR.SYNC.DEFER_BLOCKING 0x0 ;  /* 0x0000000000007b1d */ /* 0x000fe20000010000 */
[----:B------:R-:W-:Y:S01]  /*8f80*/  IADD3.X R9, R10, UR5, R29, P0, P5 ;  /* 0x000000050a097c10 */ /* 0x000fe200087ea41d */
[----:B------:R-:W-:Y:S01]  /*8f90*/  @P4 FFMA.FTZ R41, R37, R12, +INF ;  /* 0x7f80000025294423 */ /* 0x000fe2000001000c */
[-C--:B------:R-:W-:Y:S01]  /*8fa0*/  IADD3 R10, P4, R13, R8.reuse, RZ ;  /* 0x000000080d0a7210 */ /* 0x080fe20007f9e0ff */
[C---:B------:R-:W-:Y:S01]  /*8fb0*/  IMAD R15, R49.reuse, 0x3, RZ ;  /* 0x00000003310f7824 */ /* 0x040fe200078e02ff */
[CC--:B------:R-:W-:Y:S01]  /*8fc0*/  LEA R12, P5, R49.reuse, R8.reuse, 0x2 ;  /* 0x00000008310c7211 */ /* 0x0c0fe200078a10ff */
[----:B------:R-:W-:Y:S01]  /*8fd0*/  IMAD R29, R49, 0xa, RZ ;  /* 0x0000000a311d7824 */ /* 0x000fe200078e02ff */
[-C--:B------:R-:W-:Y:S01]  /*8fe0*/  IADD3 R14, P6, R21, R8.reuse, RZ ;  /* 0x00000008150e7210 */ /* 0x080fe20007fde0ff */
[----:B------:R-:W-:Y:S01]  /*8ff0*/  IMAD R33, R49, 0xc, RZ ;  /* 0x0000000c31217824 */ /* 0x000fe200078e02ff */
[----:B------:R-:W-:Y:S01]  /*9000*/  FSETP.NEU.AND P0, PT, R37, RZ, PT ;  /* 0x000000ff2500720b */ /* 0x000fe20003f0d000 */
[C---:B------:R-:W-:Y:S01]  /*9010*/  IMAD.SHL.U32 R17, R49.reuse, 0x4, RZ ;  /* 0x0000000431117824 */ /* 0x040fe200078e00ff */
[CC--:B------:R-:W-:Y:S01]  /*9020*/  LEA.HI.X.SX32 R11, R49.reuse, R9.reuse, 0x1, P4 ;  /* 0x00000009310b7211 */ /* 0x0c0fe200020f0eff */
[C---:B------:R-:W-:Y:S01]  /*9030*/  IMAD R19, R49.reuse, 0x5, RZ ;  /* 0x0000000531137824 */ /* 0x040fe200078e02ff */
[CC--:B------:R-:W-:Y:S01]  /*9040*/  LEA R16, P4, R49.reuse, R8.reuse, 0x3 ;  /* 0x0000000831107211 */ /* 0x0c0fe200078818ff */
[----:B------:R-:W-:Y:S01]  /*9050*/  IMAD R37, R49, 0xe, RZ ;  /* 0x0000000e31257824 */ /* 0x000fe200078e02ff */
[-C--:B------:R-:W-:Y:S01]  /*9060*/  LEA.HI.X.SX32 R13, R13, R9.reuse, 0x1, P5 ;  /* 0x000000090d0d7211 */ /* 0x080fe200028f0eff */
[----:B------:R-:W-:Y:S01]  /*9070*/  IMAD R23, R49, 0x7, RZ ;  /* 0x0000000731177824 */ /* 0x000fe200078e02ff */
[-C--:B------:R-:W-:Y:S01]  /*9080*/  IADD3 R18, P5, R29, R8.reuse, RZ ;  /* 0x000000081d127210 */ /* 0x080fe20007fbe0ff */
[----:B0-----:R-:W-:Y:S01]  /*9090*/  IMAD.SHL.U32 R25, R49, 0x8, RZ ;  /* 0x0000000831197824 */ /* 0x001fe200078e00ff */
[-C--:B------:R-:W-:Y:S01]  /*90a0*/  LEA.HI.X.SX32 R15, R15, R9.reuse, 0x1, P6 ;  /* 0x000000090f0f7211 */ /* 0x080fe200030f0eff */
[----:B------:R-:W-:Y:S01]  /*90b0*/  IMAD R27, R49, 0x9, RZ ;  /* 0x00000009311b7824 */ /* 0x000fe200078e02ff */
[-C--:B------:R-:W-:Y:S01]  /*90c0*/  IADD3 R20, P6, R33, R8.reuse, RZ ;  /* 0x0000000821147210 */ /* 0x080fe20007fde0ff */
[----:B------:R-:W-:Y:S01]  /*90d0*/  IMAD R31, R49, 0xb, RZ ;  /* 0x0000000b311f7824 */ /* 0x000fe200078e02ff */
[-C--:B------:R-:W-:Y:S01]  /*90e0*/  LEA.HI.X.SX32 R17, R17, R9.reuse, 0x1, P4 ;  /* 0x0000000911117211 */ /* 0x080fe200020f0eff */
[----:B------:R-:W0:Y:S01]  /*90f0*/  LDS.128 R44, [R30] ;  /* 0x000000001e2c7984 */ /* 0x000e220000000c00 */
[-C--:B------:R-:W-:Y:S01]  /*9100*/  IADD3 R22, P4, R37, R8.reuse, RZ ;  /* 0x0000000825167210 */ /* 0x080fe20007f9e0ff */
[----:B------:R-:W-:Y:S01]  /*9110*/  ULDC UR4, c[0x0][0x27c] ;  /* 0x00009f0000047ab9 */ /* 0x000fe20000000800 */
[-C--:B------:R-:W-:Y:S01]  /*9120*/  LEA.HI.X.SX32 R19, R19, R9.reuse, 0x1, P5 ;  /* 0x0000000913137211 */ /* 0x080fe200028f0eff */
[----:B-1----:R1:W-:Y:S01]  /*9130*/  STG.E.U16 desc[UR24][R8.64], R4 ;  /* 0x0000000408007986 */ /* 0x0023e2000c101518 */
[----:B------:R-:W-:Y:S01]  /*9140*/  LEA R24, P5, R49, R8, 0x4 ;  /* 0x0000000831187211 */ /* 0x000fe200078a20ff */
[----:B------:R-:W-:Y:S01]  /*9150*/  UIMAD UR4, UR28, UR4, URZ ;  /* 0x000000041c0472a4 */ /* 0x000fe2000f8e023f */
[----:B------:R-:W-:-:S02]  /*9160*/  LEA.HI.X.SX32 R21, R21, R9, 0x1, P6 ;  /* 0x0000000915157211 */ /* 0x000fc400030f0eff */
[-C--:B------:R-:W-:Y:S01]  /*9170*/  IADD3 R26, P6, R51, R8.reuse, RZ ;  /* 0x00000008331a7210 */ /* 0x080fe20007fde0ff */
[----:B------:R-:W-:Y:S01]  /*9180*/  USHF.L.U32 UR6, UR4, 0x2, URZ ;  /* 0x0000000204067899 */ /* 0x000fe2000800063f */
[-C--:B------:R-:W-:Y:S01]  /*9190*/  LEA.HI.X.SX32 R23, R23, R9.reuse, 0x1, P4 ;  /* 0x0000000917177211 */ /* 0x080fe200020f0eff */
[----:B------:R-:W-:Y:S01]  /*91a0*/  UIMAD.WIDE UR4, UR4, 0x4, URZ ;  /* 0x00000004040478a5 */ /* 0x000fe2000f8e023f */
[-C--:B------:R-:W-:Y:S02]  /*91b0*/  IADD3 R28, P4, R53, R8.reuse, RZ ;  /* 0x00000008351c7210 */ /* 0x080fe40007f9e0ff */
[----:B------:R-:W-:Y:S02]  /*91c0*/  LEA.HI.X.SX32 R25, R25, R9, 0x1, P5 ;  /* 0x0000000919197211 */ /* 0x000fe400028f0eff */
[----:B-1----:R-:W-:Y:S02]  /*91d0*/  PRMT R4, R4, 0x7632, R4 ;  /* 0x0000763204047816 */ /* 0x002fe40000000004 */
[----:B------:R-:W-:-:S02]  /*91e0*/  IADD3 R30, P5, R55, R8, RZ ;  /* 0x00000008371e7210 */ /* 0x000fc40007fbe0ff */
[-C--:B------:R-:W-:Y:S01]  /*91f0*/  LEA.HI.X.SX32 R27, R27, R9.reuse, 0x1, P6 ;  /* 0x000000091b1b7211 */ /* 0x080fe200030f0eff */
[----:B------:R1:W-:Y:S01]  /*9200*/  STG.E.U16 desc[UR24][R10.64], R4 ;  /* 0x000000040a007986 */ /* 0x0003e2000c101518 */
[-C--:B------:R-:W-:Y:S02]  /*9210*/  IADD3 R32, P6, R57, R8.reuse, RZ ;  /* 0x0000000839207210 */ /* 0x080fe40007fde0ff */
[----:B------:R-:W-:Y:S01]  /*9220*/  FSETP.NEU.AND P2, PT, R35, RZ, PT ;  /* 0x000000ff2300720b */ /* 0x000fe20003f4d000 */
[----:B------:R2:W-:Y:S01]  /*9230*/  STG.E.U16 desc[UR24][R12.64], R5 ;  /* 0x000000050c007986 */ /* 0x0005e2000c101518 */
[----:B------:R-:W-:Y:S01]  /*9240*/  FSETP.NEU.AND P1, PT, R34, RZ, PT ;  /* 0x000000ff2200720b */ /* 0x000fe20003f2d000 */
[----:B------:R-:W-:Y:S01]  /*9250*/  IMAD R35, R49, 0xd, RZ ;  /* 0x0000000d31237824 */ /* 0x000fe200078e02ff */
[----:B------:R-:W-:Y:S02]  /*9260*/  LEA.HI.X.SX32 R29, R29, R9, 0x1, P4 ;  /* 0x000000091d1d7211 */ /* 0x000fe400020f0eff */
[----:B------:R-:W-:-:S02]  /*9270*/  IADD3 R34, P4, R59, R8, RZ ;  /* 0x000000083b227210 */ /* 0x000fc40007f9e0ff */
[-C--:B------:R-:W-:Y:S02]  /*9280*/  LEA.HI.X.SX32 R31, R31, R9.reuse, 0x1, P5 ;  /* 0x000000091f1f7211 */ /* 0x080fe400028f0eff */
[----:B-1----:R-:W-:Y:S02]  /*9290*/  PRMT R11, R5, 0x7632, R11 ;  /* 0x00007632050b7816 */ /* 0x002fe4000000000b */
[-C--:B------:R-:W-:Y:S02]  /*92a0*/  IADD3 R36, P5, R61, R8.reuse, RZ ;  /* 0x000000083d247210 */ /* 0x080fe40007fbe0ff */
[----:B--2---:R-:W-:Y:S01]  /*92b0*/  PRMT R13, R6, 0x7632, R13 ;  /* 0x00007632060d7816 */ /* 0x004fe2000000000d */
[----:B------:R1:W-:Y:S01]  /*92c0*/  STG.E.U16 desc[UR24][R14.64], R11 ;  /* 0x0000000b0e007986 */ /* 0x0003e2000c101518 */
[----:B------:R-:W-:Y:S02]  /*92d0*/  LEA.HI.X.SX32 R33, R33, R9, 0x1, P6 ;  /* 0x0000000921217211 */ /* 0x000fe400030f0eff */
[----:B------:R-:W-:Y:S01]  /*92e0*/  IADD3 R8, P6, R63, R8, RZ ;  /* 0x000000083f087210 */ /* 0x000fe20007fde0ff */
[----:B------:R2:W-:Y:S01]  /*92f0*/  STG.E.U16 desc[UR24][R16.64], R6 ;  /* 0x0000000610007986 */ /* 0x0005e2000c101518 */
[----:B0-----:R-:W-:-:S02]  /*9300*/  PRMT R10, R45, 0x7632, R10 ;  /* 0x000076322d0a7816 */ /* 0x001fc4000000000a */
[-C--:B------:R-:W-:Y:S01]  /*9310*/  LEA.HI.X.SX32 R35, R35, R9.reuse, 0x1, P4 ;  /* 0x0000000923237211 */ /* 0x080fe200020f0eff */
[----:B------:R-:W-:Y:S01]  /*9320*/  STG.E.U16 desc[UR24][R18.64], R13 ;  /* 0x0000000d12007986 */ /* 0x000fe2000c101518 */
[-C--:B------:R-:W-:Y:S02]  /*9330*/  LEA.HI.X.SX32 R37, R37, R9.reuse, 0x1, P5 ;  /* 0x0000000925257211 */ /* 0x080fe400028f0eff */
[----:B------:R-:W-:Y:S01]  /*9340*/  LEA.HI.X.SX32 R9, R43, R9, 0x1, P6 ;  /* 0x000000092b097211 */ /* 0x000fe200030f0eff */
[----:B------:R0:W-:Y:S01]  /*9350*/  STG.E.U16 desc[UR24][R20.64], R7 ;  /* 0x0000000714007986 */ /* 0x0001e2000c101518 */
[----:B-1----:R-:W-:Y:S02]  /*9360*/  PRMT R15, R7, 0x7632, R15 ;  /* 0x00007632070f7816 */ /* 0x002fe4000000000f */
[----:B------:R-:W-:Y:S01]  /*9370*/  PRMT R11, R46, 0x7632, R11 ;  /* 0x000076322e0b7816 */ /* 0x000fe2000000000b */
[----:B--2---:R-:W-:Y:S01]  /*9380*/  IMAD.SHL.U32 R6, R3, 0x2, RZ ;  /* 0x0000000203067824 */ /* 0x004fe200078e00ff */
[----:B------:R-:W-:Y:S01]  /*9390*/  PRMT R17, R44, 0x7632, R17 ;  /* 0x000076322c117816 */ /* 0x000fe20000000011 */
[----:B------:R-:W-:Y:S01]  /*93a0*/  STG.E.U16 desc[UR24][R22.64], R15 ;  /* 0x0000000f16007986 */ /* 0x000fe2000c101518 */
[----:B------:R-:W-:-:S02]  /*93b0*/  PRMT R12, R47, 0x7632, R12 ;  /* 0x000076322f0c7816 */ /* 0x000fc4000000000c */
[----:B------:R-:W-:Y:S01]  /*93c0*/  FSEL R39, R39, -INF , P2 ;  /* 0xff80000027277808 */ /* 0x000fe20001000000 */
[----:B------:R-:W-:Y:S01]  /*93d0*/  STG.E.U16 desc[UR24][R24.64], R44 ;  /* 0x0000002c18007986 */ /* 0x000fe2000c101518 */
[----:B------:R-:W-:Y:S02]  /*93e0*/  FSEL R5, R40, -INF , P1 ;  /* 0xff80000028057808 */ /* 0x000fe40000800000 */
[----:B0-----:R-:W-:Y:S01]  /*93f0*/  FSEL R7, R38, -INF , P3 ;  /* 0xff80000026077808 */ /* 0x001fe20001800000 */
[----:B------:R-:W-:Y:S01]  /*9400*/  STG.E.U16 desc[UR24][R26.64], R17 ;  /* 0x000000111a007986 */ /* 0x000fe2000c101518 */
[----:B------:R-:W-:Y:S01]  /*9410*/  FSEL R4, R41, -INF , P0 ;  /* 0xff80000029047808 */ /* 0x000fe20000000000 */
[----:B------:R-:W-:Y:S01]  /*9420*/  FFMA R3, R39, 0.69314718246459960938, R0 ;  /* 0x3f31721827037823 */ /* 0x000fe20000000000 */
[----:B------:R-:W-:Y:S01]  /*9430*/  FFMA R122, R5, 0.69314718246459960938, R122 ;  /* 0x3f317218057a7823 */ /* 0x000fe2000000007a */
[----:B------:R-:W-:Y:S01]  /*9440*/  STG.E.U16 desc[UR24][R28.64], R45 ;  /* 0x0000002d1c007986 */ /* 0x000fe2000c101518 */
[----:B------:R-:W-:Y:S01]  /*9450*/  FFMA R2, R7, 0.69314718246459960938, R2 ;  /* 0x3f31721807027823 */ /* 0x000fe20000000002 */
[----:B------:R-:W-:Y:S01]  /*9460*/  LOP3.LUT R6, R6, 0xf8, RZ, 0xc0, !PT ;  /* 0x000000f806067812 */ /* 0x000fe200078ec0ff */
[----:B------:R-:W-:Y:S01]  /*9470*/  FFMA R123, R4, 0.69314718246459960938, R203 ;  /* 0x3f317218047b7823 */ /* 0x000fe200000000cb */
[----:B------:R-:W-:Y:S01]  /*9480*/  STG.E.U16 desc[UR24][R30.64], R10 ;  /* 0x0000000a1e007986 */ /* 0x000fe2000c101518 */
[----:B------:R-:W-:-:S02]  /*9490*/  IMAD.SHL.U32 R5, R239, 0x4, RZ ;  /* 0x00000004ef057824 */ /* 0x000fc400078e00ff */
[----:B------:R-:W-:Y:S01]  /*94a0*/  IMAD.HI R0, R239, 0x4, RZ ;  /* 0x00000004ef007827 */ /* 0x000fe200078e02ff */
[----:B------:R-:W-:Y:S04]  /*94b0*/  STG.E.U16 desc[UR24][R32.64], R46 ;  /* 0x0000002e20007986 */ /* 0x000fe8000c101518 */
[----:B------:R0:W-:Y:S04]  /*94c0*/  STG.E.U16 desc[UR24][R34.64], R11 ;  /* 0x0000000b22007986 */ /* 0x0001e8000c101518 */
[----:B------:R-:W-:Y:S04]  /*94d0*/  STG.E.U16 desc[UR24][R36.64], R47 ;  /* 0x0000002f24007986 */ /* 0x000fe8000c101518 */
[----:B------:R-:W-:Y:S01]  /*94e0*/  STG.E.U16 desc[UR24][R8.64], R12 ;  /* 0x0000000c08007986 */ /* 0x000fe2000c101518 */
[----:B------:R-:W-:Y:S08]  /*94f0*/  BAR.SYNC.DEFER_BLOCKING 0x0 ;  /* 0x0000000000007b1d */ /* 0x000ff00000010000 */
[----:B0-----:R-:W0:Y:S01]  /*9500*/  LDC.64 R10, c[0x0][0x230] ;  /* 0x00008c00ff0a7b82 */ /* 0x001e220000000a00 */
[----:B------:R0:W-:Y:S04]  /*9510*/  STS.64 [R6+UR29], R2 ;  /* 0x0000000206007988 */ /* 0x0001e80008000a1d */
[----:B------:R-:W-:Y:S03]  /*9520*/  STS.64 [R6+UR29+0x100], R122 ;  /* 0x0001007a06007988 */ /* 0x000fe60008000a1d */
[----:B------:R-:W-:Y:S01]  /*9530*/  BAR.SYNC.DEFER_BLOCKING 0x0 ;  /* 0x0000000000007b1d */ /* 0x000fe20000010000 */
[----:B0-----:R-:W-:-:S04]  /*9540*/  IADD3 R2, P0, P1, R5, UR6, R10 ;  /* 0x0000000605027c10 */ /* 0x001fc8000f91e00a */
[----:B------:R-:W-:Y:S01]  /*9550*/  IADD3.X R3, R0, UR5, R11, P0, P1 ;  /* 0x0000000500037c10 */ /* 0x000fe200087e240b */
[----:B------:R-:W0:Y:S04]  /*9560*/  LDS R7, [R42] ;  /* 0x000000002a077984 */ /* 0x000e280000000800 */
[----:B0-----:R-:W-:Y:S01]  /*9570*/  STG.E desc[UR24][R2.64], R7 ;  /* 0x0000000702007986 */ /* 0x001fe2000c101918 */
[----:B------:R-:W-:Y:S05]  /*9580*/  EXIT ;  /* 0x000000000000794d */ /* 0x000fea0003800000 */
.L_x_2:
[----:B------:R-:W-:-:S00]  /*9590*/  BRA `(.L_x_2) ;  /* 0xfffffffc00fc7947 */ /* 0x000fc0000383ffff */
[----:B------:R-:W-:-:S00]  /*95a0*/  NOP ;  /* 0x0000000000007918 */ /* 0x000fc00000000000 */
        /* <DEDUP_REMOVED lines=13> */
.L_x_3:


//--------------------- .nv.global.init           --------------------------
	.section	.nv.global.init,"aw",@progbits
.nv.global.init:
	.type		_$_str,@object
	.size		_$_str,(.L_0 - _$_str)
_$_str:
        /*0000*/ 	.byte	0x5f, 0x5f, 0x43, 0x55, 0x44, 0x41, 0x5f, 0x46, 0x54, 0x5a, 0x00
.L_0:


//--------------------- .nv.shared.attn_fwd       --------------------------
	.section	.nv.shared.attn_fwd,"aw",@nobits
	.sectionflags	@""
	.align	16
	.zero		1024


//--------------------- .nv.shared.reserved.0     --------------------------
	.section	.nv.shared.reserved.0,"aw",@nobits
	.weak		__nv_reservedSMEM_offset_0_alias
	.size		__nv_reservedSMEM_offset_0_alias, 0, 0
	.other		__nv_reservedSMEM_offset_0_alias,@"STO_CUDA_RESERVED_SHARED STV_DEFAULT"
__nv_reservedSMEM_offset_0_alias:
	.zero		0


//--------------------- .nv.constant0.attn_fwd    --------------------------
	.section	.nv.constant0.attn_fwd,"a",@progbits
	.sectionflags	@""
	.align	4
.nv.constant0.attn_fwd:
	.zero		664


//--------------------- SYMBOLS --------------------------

	.type		.nv.reservedSmem.offset0,@object
	.size		.nv.reservedSmem.offset0,0x4
